	.target	sm_103a

	.elftype	@"ET_EXEC"


//--------------------- .note.nv.tkinfo           --------------------------
	.section	.note.nv.tkinfo,"",@"SHT_NOTE"
	.sectionflags	@"SHF_NOTE_NV_TKINFO"
	.tkinfo
        /*0018*/ 	.word	0x00000002
        /*0030*/ 	.string	""
        /*0030*/ 	.string	"ptxas"
        /*0030*/ 	.string	"Cuda compilation tools, release 13.0, V13.0.88"
        /*0030*/ 	.string	"Build cuda_13.0.r13.0/compiler.36424714_0"
        /*0030*/ 	.string	"-arch sm_103a -m 64 "



//--------------------- .note.nv.cuinfo           --------------------------
	.section	.note.nv.cuinfo,"",@"SHT_NOTE"
	.sectionflags	@"SHF_NOTE_NV_CUINFO"
        /*0018*/ 	.short	0x0002
        /*001a*/ 	.short	0x0067
        /*001c*/ 	.short	0x0082
	.zero		2


//--------------------- .nv.info                  --------------------------
	.section	.nv.info,"",@"SHT_CUDA_INFO"
	.align	4


	//----- nvinfo : EIATTR_REGCOUNT
	.align		4
        /*0000*/ 	.byte	0x04, 0x2f
        /*0002*/ 	.short	(.L_43 - .L_42)
	.align		4
.L_42:
        /*0004*/ 	.word	index@(_ZN3cub18CUB_300001_SM_10306detail11EmptyKernelIvEEvv)
        /*0008*/ 	.word	0x00000004


	//----- nvinfo : EIATTR_FRAME_SIZE
	.align		4
.L_43:
        /*000c*/ 	.byte	0x04, 0x11
        /*000e*/ 	.short	(.L_45 - .L_44)
	.align		4
.L_44:
        /*0010*/ 	.word	index@(_ZN3cub18CUB_300001_SM_10306detail11EmptyKernelIvEEvv)
        /*0014*/ 	.word	0x00000000


	//----- nvinfo : EIATTR_REGCOUNT
	.align		4
.L_45:
        /*0018*/ 	.byte	0x04, 0x2f
        /*001a*/ 	.short	(.L_47 - .L_46)
	.align		4
.L_46:
        /*001c*/ 	.word	index@(_ZN5flash32prepare_varlen_num_blocks_kernelILi1ELb1EEEviiiPKiS2_S2_S2_S2_S2_iiiiiN7cutlass10FastDivmodES4_PiS5_S5_S5_S5_bbbi)
        /*0020*/ 	.word	0x00000017


	//----- nvinfo : EIATTR_FRAME_SIZE
	.align		4
.L_47:
        /*0024*/ 	.byte	0x04, 0x11
        /*0026*/ 	.short	(.L_49 - .L_48)
	.align		4
.L_48:
        /*0028*/ 	.word	index@(_ZN5flash32prepare_varlen_num_blocks_kernelILi1ELb1EEEviiiPKiS2_S2_S2_S2_S2_iiiiiN7cutlass10FastDivmodES4_PiS5_S5_S5_S5_bbbi)
        /*002c*/ 	.word	0x00000000


	//----- nvinfo : EIATTR_REGCOUNT
	.align		4
.L_49:
        /*0030*/ 	.byte	0x04, 0x2f
        /*0032*/ 	.short	(.L_51 - .L_50)
	.align		4
.L_50:
        /*0034*/ 	.word	index@(_ZN5flash32prepare_varlen_num_blocks_kernelILi2ELb1EEEviiiPKiS2_S2_S2_S2_S2_iiiiiN7cutlass10FastDivmodES4_PiS5_S5_S5_S5_bbbi)
        /*0038*/ 	.word	0x00000015


	//----- nvinfo : EIATTR_FRAME_SIZE
	.align		4
.L_51:
        /*003c*/ 	.byte	0x04, 0x11
        /*003e*/ 	.short	(.L_53 - .L_52)
	.align		4
.L_52:
        /*0040*/ 	.word	index@(_ZN5flash32prepare_varlen_num_blocks_kernelILi2ELb1EEEviiiPKiS2_S2_S2_S2_S2_iiiiiN7cutlass10FastDivmodES4_PiS5_S5_S5_S5_bbbi)
        /*0044*/ 	.word	0x00000000


	//----- nvinfo : EIATTR_REGCOUNT
	.align		4
.L_53:
        /*0048*/ 	.byte	0x04, 0x2f
        /*004a*/ 	.short	(.L_55 - .L_54)
	.align		4
.L_54:
        /*004c*/ 	.word	index@(_ZN5flash32prepare_varlen_num_blocks_kernelILi4ELb1EEEviiiPKiS2_S2_S2_S2_S2_iiiiiN7cutlass10FastDivmodES4_PiS5_S5_S5_S5_bbbi)
        /*0050*/ 	.word	0x00000015


	//----- nvinfo : EIATTR_FRAME_SIZE
	.align		4
.L_55:
        /*0054*/ 	.byte	0x04, 0x11
        /*0056*/ 	.short	(.L_57 - .L_56)
	.align		4
.L_56:
        /*0058*/ 	.word	index@(_ZN5flash32prepare_varlen_num_blocks_kernelILi4ELb1EEEviiiPKiS2_S2_S2_S2_S2_iiiiiN7cutlass10FastDivmodES4_PiS5_S5_S5_S5_bbbi)
        /*005c*/ 	.word	0x00000000


	//----- nvinfo : EIATTR_REGCOUNT
	.align		4
.L_57:
        /*0060*/ 	.byte	0x04, 0x2f
        /*0062*/ 	.short	(.L_59 - .L_58)
	.align		4
.L_58:
        /*0064*/ 	.word	index@(_ZN5flash32prepare_varlen_num_blocks_kernelILi8ELb1EEEviiiPKiS2_S2_S2_S2_S2_iiiiiN7cutlass10FastDivmodES4_PiS5_S5_S5_S5_bbbi)
        /*0068*/ 	.word	0x00000015


	//----- nvinfo : EIATTR_FRAME_SIZE
	.align		4
.L_59:
        /*006c*/ 	.byte	0x04, 0x11
        /*006e*/ 	.short	(.L_61 - .L_60)
	.align		4
.L_60:
        /*0070*/ 	.word	index@(_ZN5flash32prepare_varlen_num_blocks_kernelILi8ELb1EEEviiiPKiS2_S2_S2_S2_S2_iiiiiN7cutlass10FastDivmodES4_PiS5_S5_S5_S5_bbbi)
        /*0074*/ 	.word	0x00000000


	//----- nvinfo : EIATTR_REGCOUNT
	.align		4
.L_61:
        /*0078*/ 	.byte	0x04, 0x2f
        /*007a*/ 	.short	(.L_63 - .L_62)
	.align		4
.L_62:
        /*007c*/ 	.word	index@(_ZN5flash32prepare_varlen_num_blocks_kernelILi16ELb1EEEviiiPKiS2_S2_S2_S2_S2_iiiiiN7cutlass10FastDivmodES4_PiS5_S5_S5_S5_bbbi)
        /*0080*/ 	.word	0x00000015


	//----- nvinfo : EIATTR_FRAME_SIZE
	.align		4
.L_63:
        /*0084*/ 	.byte	0x04, 0x11
        /*0086*/ 	.short	(.L_65 - .L_64)
	.align		4
.L_64:
        /*0088*/ 	.word	index@(_ZN5flash32prepare_varlen_num_blocks_kernelILi16ELb1EEEviiiPKiS2_S2_S2_S2_S2_iiiiiN7cutlass10FastDivmodES4_PiS5_S5_S5_S5_bbbi)
        /*008c*/ 	.word	0x00000000


	//----- nvinfo : EIATTR_REGCOUNT
	.align		4
.L_65:
        /*0090*/ 	.byte	0x04, 0x2f
        /*0092*/ 	.short	(.L_67 - .L_66)
	.align		4
.L_66:
        /*0094*/ 	.word	index@(_ZN5flash32prepare_varlen_num_blocks_kernelILi32ELb1EEEviiiPKiS2_S2_S2_S2_S2_iiiiiN7cutlass10FastDivmodES4_PiS5_S5_S5_S5_bbbi)
        /*0098*/ 	.word	0x00000015


	//----- nvinfo : EIATTR_FRAME_SIZE
	.align		4
.L_67:
        /*009c*/ 	.byte	0x04, 0x11
        /*009e*/ 	.short	(.L_69 - .L_68)
	.align		4
.L_68:
        /*00a0*/ 	.word	index@(_ZN5flash32prepare_varlen_num_blocks_kernelILi32ELb1EEEviiiPKiS2_S2_S2_S2_S2_iiiiiN7cutlass10FastDivmodES4_PiS5_S5_S5_S5_bbbi)
        /*00a4*/ 	.word	0x00000000


	//----- nvinfo : EIATTR_REGCOUNT
	.align		4
.L_69:
        /*00a8*/ 	.byte	0x04, 0x2f
        /*00aa*/ 	.short	(.L_71 - .L_70)
	.align		4
.L_70:
        /*00ac*/ 	.word	index@(_ZN5flash32prepare_varlen_num_blocks_kernelILi1ELb0EEEviiiPKiS2_S2_S2_S2_S2_iiiiiN7cutlass10FastDivmodES4_PiS5_S5_S5_S5_bbbi)
        /*00b0*/ 	.word	0x00000010


	//----- nvinfo : EIATTR_FRAME_SIZE
	.align		4
.L_71:
        /*00b4*/ 	.byte	0x04, 0x11
        /*00b6*/ 	.short	(.L_73 - .L_72)
	.align		4
.L_72:
        /*00b8*/ 	.word	index@(_ZN5flash32prepare_varlen_num_blocks_kernelILi1ELb0EEEviiiPKiS2_S2_S2_S2_S2_iiiiiN7cutlass10FastDivmodES4_PiS5_S5_S5_S5_bbbi)
        /*00bc*/ 	.word	0x00000000


	//----- nvinfo : EIATTR_REGCOUNT
	.align		4
.L_73:
        /*00c0*/ 	.byte	0x04, 0x2f
        /*00c2*/ 	.short	(.L_75 - .L_74)
	.align		4
.L_74:
        /*00c4*/ 	.word	index@(_ZN5flash32prepare_varlen_num_blocks_kernelILi2ELb0EEEviiiPKiS2_S2_S2_S2_S2_iiiiiN7cutlass10FastDivmodES4_PiS5_S5_S5_S5_bbbi)
        /*00c8*/ 	.word	0x00000010


	//----- nvinfo : EIATTR_FRAME_SIZE
	.align		4
.L_75:
        /*00cc*/ 	.byte	0x04, 0x11
        /*00ce*/ 	.short	(.L_77 - .L_76)
	.align		4
.L_76:
        /*00d0*/ 	.word	index@(_ZN5flash32prepare_varlen_num_blocks_kernelILi2ELb0EEEviiiPKiS2_S2_S2_S2_S2_iiiiiN7cutlass10FastDivmodES4_PiS5_S5_S5_S5_bbbi)
        /*00d4*/ 	.word	0x00000000


	//----- nvinfo : EIATTR_REGCOUNT
	.align		4
.L_77:
        /*00d8*/ 	.byte	0x04, 0x2f
        /*00da*/ 	.short	(.L_79 - .L_78)
	.align		4
.L_78:
        /*00dc*/ 	.word	index@(_ZN5flash32prepare_varlen_num_blocks_kernelILi4ELb0EEEviiiPKiS2_S2_S2_S2_S2_iiiiiN7cutlass10FastDivmodES4_PiS5_S5_S5_S5_bbbi)
        /*00e0*/ 	.word	0x00000010


	//----- nvinfo : EIATTR_FRAME_SIZE
	.align		4
.L_79:
        /*00e4*/ 	.byte	0x04, 0x11
        /*00e6*/ 	.short	(.L_81 - .L_80)
	.align		4
.L_80:
        /*00e8*/ 	.word	index@(_ZN5flash32prepare_varlen_num_blocks_kernelILi4ELb0EEEviiiPKiS2_S2_S2_S2_S2_iiiiiN7cutlass10FastDivmodES4_PiS5_S5_S5_S5_bbbi)
        /*00ec*/ 	.word	0x00000000


	//----- nvinfo : EIATTR_REGCOUNT
	.align		4
.L_81:
        /*00f0*/ 	.byte	0x04, 0x2f
        /*00f2*/ 	.short	(.L_83 - .L_82)
	.align		4
.L_82:
        /*00f4*/ 	.word	index@(_ZN5flash32prepare_varlen_num_blocks_kernelILi8ELb0EEEviiiPKiS2_S2_S2_S2_S2_iiiiiN7cutlass10FastDivmodES4_PiS5_S5_S5_S5_bbbi)
        /*00f8*/ 	.word	0x00000010


	//----- nvinfo : EIATTR_FRAME_SIZE
	.align		4
.L_83:
        /*00fc*/ 	.byte	0x04, 0x11
        /*00fe*/ 	.short	(.L_85 - .L_84)
	.align		4
.L_84:
        /*0100*/ 	.word	index@(_ZN5flash32prepare_varlen_num_blocks_kernelILi8ELb0EEEviiiPKiS2_S2_S2_S2_S2_iiiiiN7cutlass10FastDivmodES4_PiS5_S5_S5_S5_bbbi)
        /*0104*/ 	.word	0x00000000


	//----- nvinfo : EIATTR_REGCOUNT
	.align		4
.L_85:
        /*0108*/ 	.byte	0x04, 0x2f
        /*010a*/ 	.short	(.L_87 - .L_86)
	.align		4
.L_86:
        /*010c*/ 	.word	index@(_ZN5flash32prepare_varlen_num_blocks_kernelILi16ELb0EEEviiiPKiS2_S2_S2_S2_S2_iiiiiN7cutlass10FastDivmodES4_PiS5_S5_S5_S5_bbbi)
        /*0110*/ 	.word	0x00000010


	//----- nvinfo : EIATTR_FRAME_SIZE
	.align		4
.L_87:
        /*0114*/ 	.byte	0x04, 0x11
        /*0116*/ 	.short	(.L_89 - .L_88)
	.align		4
.L_88:
        /*0118*/ 	.word	index@(_ZN5flash32prepare_varlen_num_blocks_kernelILi16ELb0EEEviiiPKiS2_S2_S2_S2_S2_iiiiiN7cutlass10FastDivmodES4_PiS5_S5_S5_S5_bbbi)
        /*011c*/ 	.word	0x00000000


	//----- nvinfo : EIATTR_REGCOUNT
	.align		4
.L_89:
        /*0120*/ 	.byte	0x04, 0x2f
        /*0122*/ 	.short	(.L_91 - .L_90)
	.align		4
.L_90:
        /*0124*/ 	.word	index@(_ZN5flash32prepare_varlen_num_blocks_kernelILi32ELb0EEEviiiPKiS2_S2_S2_S2_S2_iiiiiN7cutlass10FastDivmodES4_PiS5_S5_S5_S5_bbbi)
        /*0128*/ 	.word	0x00000010


	//----- nvinfo : EIATTR_FRAME_SIZE
	.align		4
.L_91:
        /*012c*/ 	.byte	0x04, 0x11
        /*012e*/ 	.short	(.L_93 - .L_92)
	.align		4
.L_92:
        /*0130*/ 	.word	index@(_ZN5flash32prepare_varlen_num_blocks_kernelILi32ELb0EEEviiiPKiS2_S2_S2_S2_S2_iiiiiN7cutlass10FastDivmodES4_PiS5_S5_S5_S5_bbbi)
        /*0134*/ 	.word	0x00000000


	//----- nvinfo : EIATTR_MIN_STACK_SIZE
	.align		4
.L_93:
        /*0138*/ 	.byte	0x04, 0x12
        /*013a*/ 	.short	(.L_95 - .L_94)
	.align		4
.L_94:
        /*013c*/ 	.word	index@(_ZN5flash32prepare_varlen_num_blocks_kernelILi32ELb0EEEviiiPKiS2_S2_S2_S2_S2_iiiiiN7cutlass10FastDivmodES4_PiS5_S5_S5_S5_bbbi)
        /*0140*/ 	.word	0x00000000


	//----- nvinfo : EIATTR_MIN_STACK_SIZE
	.align		4
.L_95:
        /*0144*/ 	.byte	0x04, 0x12
        /*0146*/ 	.short	(.L_97 - .L_96)
	.align		4
.L_96:
        /*0148*/ 	.word	index@(_ZN5flash32prepare_varlen_num_blocks_kernelILi16ELb0EEEviiiPKiS2_S2_S2_S2_S2_iiiiiN7cutlass10FastDivmodES4_PiS5_S5_S5_S5_bbbi)
        /*014c*/ 	.word	0x00000000


	//----- nvinfo : EIATTR_MIN_STACK_SIZE
	.align		4
.L_97:
        /*0150*/ 	.byte	0x04, 0x12
        /*0152*/ 	.short	(.L_99 - .L_98)
	.align		4
.L_98:
        /*0154*/ 	.word	index@(_ZN5flash32prepare_varlen_num_blocks_kernelILi8ELb0EEEviiiPKiS2_S2_S2_S2_S2_iiiiiN7cutlass10FastDivmodES4_PiS5_S5_S5_S5_bbbi)
        /*0158*/ 	.word	0x00000000


	//----- nvinfo : EIATTR_MIN_STACK_SIZE
	.align		4
.L_99:
        /*015c*/ 	.byte	0x04, 0x12
        /*015e*/ 	.short	(.L_101 - .L_100)
	.align		4
.L_100:
        /*0160*/ 	.word	index@(_ZN5flash32prepare_varlen_num_blocks_kernelILi4ELb0EEEviiiPKiS2_S2_S2_S2_S2_iiiiiN7cutlass10FastDivmodES4_PiS5_S5_S5_S5_bbbi)
        /*0164*/ 	.word	0x00000000


	//----- nvinfo : EIATTR_MIN_STACK_SIZE
	.align		4
.L_101:
        /*0168*/ 	.byte	0x04, 0x12
        /*016a*/ 	.short	(.L_103 - .L_102)
	.align		4
.L_102:
        /*016c*/ 	.word	index@(_ZN5flash32prepare_varlen_num_blocks_kernelILi2ELb0EEEviiiPKiS2_S2_S2_S2_S2_iiiiiN7cutlass10FastDivmodES4_PiS5_S5_S5_S5_bbbi)
        /*0170*/ 	.word	0x00000000


	//----- nvinfo : EIATTR_MIN_STACK_SIZE
	.align		4
.L_103:
        /*0174*/ 	.byte	0x04, 0x12
        /*0176*/ 	.short	(.L_105 - .L_104)
	.align		4
.L_104:
        /*0178*/ 	.word	index@(_ZN5flash32prepare_varlen_num_blocks_kernelILi1ELb0EEEviiiPKiS2_S2_S2_S2_S2_iiiiiN7cutlass10FastDivmodES4_PiS5_S5_S5_S5_bbbi)
        /*017c*/ 	.word	0x00000000


	//----- nvinfo : EIATTR_MIN_STACK_SIZE
	.align		4
.L_105:
        /*0180*/ 	.byte	0x04, 0x12
        /*0182*/ 	.short	(.L_107 - .L_106)
	.align		4
.L_106:
        /*0184*/ 	.word	index@(_ZN5flash32prepare_varlen_num_blocks_kernelILi32ELb1EEEviiiPKiS2_S2_S2_S2_S2_iiiiiN7cutlass10FastDivmodES4_PiS5_S5_S5_S5_bbbi)
        /*0188*/ 	.word	0x00000000


	//----- nvinfo : EIATTR_MIN_STACK_SIZE
	.align		4
.L_107:
        /*018c*/ 	.byte	0x04, 0x12
        /*018e*/ 	.short	(.L_109 - .L_108)
	.align		4
.L_108:
        /*0190*/ 	.word	index@(_ZN5flash32prepare_varlen_num_blocks_kernelILi16ELb1EEEviiiPKiS2_S2_S2_S2_S2_iiiiiN7cutlass10FastDivmodES4_PiS5_S5_S5_S5_bbbi)
        /*0194*/ 	.word	0x00000000


	//----- nvinfo : EIATTR_MIN_STACK_SIZE
	.align		4
.L_109:
        /*0198*/ 	.byte	0x04, 0x12
        /*019a*/ 	.short	(.L_111 - .L_110)
	.align		4
.L_110:
        /*019c*/ 	.word	index@(_ZN5flash32prepare_varlen_num_blocks_kernelILi8ELb1EEEviiiPKiS2_S2_S2_S2_S2_iiiiiN7cutlass10FastDivmodES4_PiS5_S5_S5_S5_bbbi)
        /*01a0*/ 	.word	0x00000000


	//----- nvinfo : EIATTR_MIN_STACK_SIZE
	.align		4
.L_111:
        /*01a4*/ 	.byte	0x04, 0x12
        /*01a6*/ 	.short	(.L_113 - .L_112)
	.align		4
.L_112:
        /*01a8*/ 	.word	index@(_ZN5flash32prepare_varlen_num_blocks_kernelILi4ELb1EEEviiiPKiS2_S2_S2_S2_S2_iiiiiN7cutlass10FastDivmodES4_PiS5_S5_S5_S5_bbbi)
        /*01ac*/ 	.word	0x00000000


	//----- nvinfo : EIATTR_MIN_STACK_SIZE
	.align		4
.L_113:
        /*01b0*/ 	.byte	0x04, 0x12
        /*01b2*/ 	.short	(.L_115 - .L_114)
	.align		4
.L_114:
        /*01b4*/ 	.word	index@(_ZN5flash32prepare_varlen_num_blocks_kernelILi2ELb1EEEviiiPKiS2_S2_S2_S2_S2_iiiiiN7cutlass10FastDivmodES4_PiS5_S5_S5_S5_bbbi)
        /*01b8*/ 	.word	0x00000000


	//----- nvinfo : EIATTR_MIN_STACK_SIZE
	.align		4
.L_115:
        /*01bc*/ 	.byte	0x04, 0x12
        /*01be*/ 	.short	(.L_117 - .L_116)
	.align		4
.L_116:
        /*01c0*/ 	.word	index@(_ZN5flash32prepare_varlen_num_blocks_kernelILi1ELb1EEEviiiPKiS2_S2_S2_S2_S2_iiiiiN7cutlass10FastDivmodES4_PiS5_S5_S5_S5_bbbi)
        /*01c4*/ 	.word	0x00000000


	//----- nvinfo : EIATTR_MIN_STACK_SIZE
	.align		4
.L_117:
        /*01c8*/ 	.byte	0x04, 0x12
        /*01ca*/ 	.short	(.L_119 - .L_118)
	.align		4
.L_118:
        /*01cc*/ 	.word	index@(_ZN3cub18CUB_300001_SM_10306detail11EmptyKernelIvEEvv)
        /*01d0*/ 	.word	0x00000000
.L_119:


//--------------------- .nv.compat                --------------------------
	.section	.nv.compat,"",@"SHT_CUDA_COMPAT_INFO"
	.align	4
        /*0000*/ 	.byte	0x02, 0x09, 0x01, 0x00, 0x02, 0x02, 0x01, 0x00, 0x02, 0x05, 0x05, 0x00, 0x03, 0x07, 0x01, 0x01
        /*0010*/ 	.byte	0x02, 0x03, 0x00, 0x00, 0x02, 0x06, 0x01, 0x00, 0x04, 0x0b, 0x08, 0x00, 0x00, 0x00, 0x00, 0x00
        /*0020*/ 	.byte	0x00, 0x00, 0x00, 0x00


//--------------------- .nv.info._ZN5flash32prepare_varlen_num_blocks_kernelILi32ELb0EEEviiiPKiS2_S2_S2_S2_S2_iiiiiN7cutlass10FastDivmodES4_PiS5_S5_S5_S5_bbbi --------------------------
	.section	.nv.info._ZN5flash32prepare_varlen_num_blocks_kernelILi32ELb0EEEviiiPKiS2_S2_S2_S2_S2_iiiiiN7cutlass10FastDivmodES4_PiS5_S5_S5_S5_bbbi,"",@"SHT_CUDA_INFO"
	.sectionflags	@""
	.align	4


	//----- nvinfo : EIATTR_CUDA_API_VERSION
	.align		4
        /*0000*/ 	.byte	0x04, 0x37
        /*0002*/ 	.short	(.L_121 - .L_120)
.L_120:
        /*0004*/ 	.word	0x00000082


	//----- nvinfo : EIATTR_KPARAM_INFO
	.align		4
.L_121:
        /*0008*/ 	.byte	0x04, 0x17
        /*000a*/ 	.short	(.L_123 - .L_122)
.L_122:
        /*000c*/ 	.word	0x00000000
        /*0010*/ 	.short	0x0018
        /*0012*/ 	.short	0x009c
        /*0014*/ 	.byte	0x00, 0xf0, 0x11, 0x00


	//----- nvinfo : EIATTR_KPARAM_INFO
	.align		4
.L_123:
        /*0018*/ 	.byte	0x04, 0x17
        /*001a*/ 	.short	(.L_125 - .L_124)
.L_124:
        /*001c*/ 	.word	0x00000000
        /*0020*/ 	.short	0x0017
        /*0022*/ 	.short	0x009a
        /*0024*/ 	.byte	0x00, 0xf0, 0x05, 0x00


	//----- nvinfo : EIATTR_KPARAM_INFO
	.align		4
.L_125:
        /*0028*/ 	.byte	0x04, 0x17
        /*002a*/ 	.short	(.L_127 - .L_126)
.L_126:
        /*002c*/ 	.word	0x00000000
        /*0030*/ 	.short	0x0016
        /*0032*/ 	.short	0x0099
        /*0034*/ 	.byte	0x00, 0xf0, 0x05, 0x00


	//----- nvinfo : EIATTR_KPARAM_INFO
	.align		4
.L_127:
        /*0038*/ 	.byte	0x04, 0x17
        /*003a*/ 	.short	(.L_129 - .L_128)
.L_128:
        /*003c*/ 	.word	0x00000000
        /*0040*/ 	.short	0x0015
        /*0042*/ 	.short	0x0098
        /*0044*/ 	.byte	0x00, 0xf0, 0x05, 0x00


	//----- nvinfo : EIATTR_KPARAM_INFO
	.align		4
.L_129:
        /*0048*/ 	.byte	0x04, 0x17
        /*004a*/ 	.short	(.L_131 - .L_130)
.L_130:
        /*004c*/ 	.word	0x00000000
        /*0050*/ 	.short	0x0014
        /*0052*/ 	.short	0x0090
        /*0054*/ 	.byte	0x00, 0xf5, 0x21, 0x00


	//----- nvinfo : EIATTR_KPARAM_INFO
	.align		4
.L_131:
        /*0058*/ 	.byte	0x04, 0x17
        /*005a*/ 	.short	(.L_133 - .L_132)
.L_132:
        /*005c*/ 	.word	0x00000000
        /*0060*/ 	.short	0x0013
        /*0062*/ 	.short	0x0088
        /*0064*/ 	.byte	0x00, 0xf5, 0x21, 0x00


	//----- nvinfo : EIATTR_KPARAM_INFO
	.align		4
.L_133:
        /*0068*/ 	.byte	0x04, 0x17
        /*006a*/ 	.short	(.L_135 - .L_134)
.L_134:
        /*006c*/ 	.word	0x00000000
        /*0070*/ 	.short	0x0012
        /*0072*/ 	.short	0x0080
        /*0074*/ 	.byte	0x00, 0xf5, 0x21, 0x00


	//----- nvinfo : EIATTR_KPARAM_INFO
	.align		4
.L_135:
        /*0078*/ 	.byte	0x04, 0x17
        /*007a*/ 	.short	(.L_137 - .L_136)
.L_136:
        /*007c*/ 	.word	0x00000000
        /*0080*/ 	.short	0x0011
        /*0082*/ 	.short	0x0078
        /*0084*/ 	.byte	0x00, 0xf5, 0x21, 0x00


	//----- nvinfo : EIATTR_KPARAM_INFO
	.align		4
.L_137:
        /*0088*/ 	.byte	0x04, 0x17
        /*008a*/ 	.short	(.L_139 - .L_138)
.L_138:
        /*008c*/ 	.word	0x00000000
        /*0090*/ 	.short	0x0010
        /*0092*/ 	.short	0x0070
        /*0094*/ 	.byte	0x00, 0xf5, 0x21, 0x00


	//----- nvinfo : EIATTR_KPARAM_INFO
	.align		4
.L_139:
        /*0098*/ 	.byte	0x04, 0x17
        /*009a*/ 	.short	(.L_141 - .L_140)
.L_140:
        /*009c*/ 	.word	0x00000000
        /*00a0*/ 	.short	0x000f
        /*00a2*/ 	.short	0x0060
        /*00a4*/ 	.byte	0x00, 0xf0, 0x31, 0x00


	//----- nvinfo : EIATTR_KPARAM_INFO
	.align		4
.L_141:
        /*00a8*/ 	.byte	0x04, 0x17
        /*00aa*/ 	.short	(.L_143 - .L_142)
.L_142:
        /*00ac*/ 	.word	0x00000000
        /*00b0*/ 	.short	0x000e
        /*00b2*/ 	.short	0x0054
        /*00b4*/ 	.byte	0x00, 0xf0, 0x31, 0x00


	//----- nvinfo : EIATTR_KPARAM_INFO
	.align		4
.L_143:
        /*00b8*/ 	.byte	0x04, 0x17
        /*00ba*/ 	.short	(.L_145 - .L_144)
.L_144:
        /*00bc*/ 	.word	0x00000000
        /*00c0*/ 	.short	0x000d
        /*00c2*/ 	.short	0x0050
        /*00c4*/ 	.byte	0x00, 0xf0, 0x11, 0x00


	//----- nvinfo : EIATTR_KPARAM_INFO
	.align		4
.L_145:
        /*00c8*/ 	.byte	0x04, 0x17
        /*00ca*/ 	.short	(.L_147 - .L_146)
.L_146:
        /*00cc*/ 	.word	0x00000000
        /*00d0*/ 	.short	0x000c
        /*00d2*/ 	.short	0x004c
        /*00d4*/ 	.byte	0x00, 0xf0, 0x11, 0x00


	//----- nvinfo : EIATTR_KPARAM_INFO
	.align		4
.L_147:
        /*00d8*/ 	.byte	0x04, 0x17
        /*00da*/ 	.short	(.L_149 - .L_148)
.L_148:
        /*00dc*/ 	.word	0x00000000
        /*00e0*/ 	.short	0x000b
        /*00e2*/ 	.short	0x0048
        /*00e4*/ 	.byte	0x00, 0xf0, 0x11, 0x00


	//----- nvinfo : EIATTR_KPARAM_INFO
	.align		4
.L_149:
        /*00e8*/ 	.byte	0x04, 0x17
        /*00ea*/ 	.short	(.L_151 - .L_150)
.L_150:
        /*00ec*/ 	.word	0x00000000
        /*00f0*/ 	.short	0x000a
        /*00f2*/ 	.short	0x0044
        /*00f4*/ 	.byte	0x00, 0xf0, 0x11, 0x00


	//----- nvinfo : EIATTR_KPARAM_INFO
	.align		4
.L_151:
        /*00f8*/ 	.byte	0x04, 0x17
        /*00fa*/ 	.short	(.L_153 - .L_152)
.L_152:
        /*00fc*/ 	.word	0x00000000
        /*0100*/ 	.short	0x0009
        /*0102*/ 	.short	0x0040
        /*0104*/ 	.byte	0x00, 0xf0, 0x11, 0x00


	//----- nvinfo : EIATTR_KPARAM_INFO
	.align		4
.L_153:
        /*0108*/ 	.byte	0x04, 0x17
        /*010a*/ 	.short	(.L_155 - .L_154)
.L_154:
        /*010c*/ 	.word	0x00000000
        /*0110*/ 	.short	0x0008
        /*0112*/ 	.short	0x0038
        /*0114*/ 	.byte	0x00, 0xf5, 0x21, 0x00


	//----- nvinfo : EIATTR_KPARAM_INFO
	.align		4
.L_155:
        /*0118*/ 	.byte	0x04, 0x17
        /*011a*/ 	.short	(.L_157 - .L_156)
.L_156:
        /*011c*/ 	.word	0x00000000
        /*0120*/ 	.short	0x0007
        /*0122*/ 	.short	0x0030
        /*0124*/ 	.byte	0x00, 0xf5, 0x21, 0x00


	//----- nvinfo : EIATTR_KPARAM_INFO
	.align		4
.L_157:
        /*0128*/ 	.byte	0x04, 0x17
        /*012a*/ 	.short	(.L_159 - .L_158)
.L_158:
        /*012c*/ 	.word	0x00000000
        /*0130*/ 	.short	0x0006
        /*0132*/ 	.short	0x0028
        /*0134*/ 	.byte	0x00, 0xf5, 0x21, 0x00


	//----- nvinfo : EIATTR_KPARAM_INFO
	.align		4
.L_159:
        /*0138*/ 	.byte	0x04, 0x17
        /*013a*/ 	.short	(.L_161 - .L_160)
.L_160:
        /*013c*/ 	.word	0x00000000
        /*0140*/ 	.short	0x0005
        /*0142*/ 	.short	0x0020
        /*0144*/ 	.byte	0x00, 0xf5, 0x21, 0x00


	//----- nvinfo : EIATTR_KPARAM_INFO
	.align		4
.L_161:
        /*0148*/ 	.byte	0x04, 0x17
        /*014a*/ 	.short	(.L_163 - .L_162)
.L_162:
        /*014c*/ 	.word	0x00000000
        /*0150*/ 	.short	0x0004
        /*0152*/ 	.short	0x0018
        /*0154*/ 	.byte	0x00, 0xf5, 0x21, 0x00


	//----- nvinfo : EIATTR_KPARAM_INFO
	.align		4
.L_163:
        /*0158*/ 	.byte	0x04, 0x17
        /*015a*/ 	.short	(.L_165 - .L_164)
.L_164:
        /*015c*/ 	.word	0x00000000
        /*0160*/ 	.short	0x0003
        /*0162*/ 	.short	0x0010
        /*0164*/ 	.byte	0x00, 0xf5, 0x21, 0x00


	//----- nvinfo : EIATTR_KPARAM_INFO
	.align		4
.L_165:
        /*0168*/ 	.byte	0x04, 0x17
        /*016a*/ 	.short	(.L_167 - .L_166)
.L_166:
        /*016c*/ 	.word	0x00000000
        /*0170*/ 	.short	0x0002
        /*0172*/ 	.short	0x0008
        /*0174*/ 	.byte	0x00, 0xf0, 0x11, 0x00


	//----- nvinfo : EIATTR_KPARAM_INFO
	.align		4
.L_167:
        /*0178*/ 	.byte	0x04, 0x17
        /*017a*/ 	.short	(.L_169 - .L_168)
.L_168:
        /*017c*/ 	.word	0x00000000
        /*0180*/ 	.short	0x0001
        /*0182*/ 	.short	0x0004
        /*0184*/ 	.byte	0x00, 0xf0, 0x11, 0x00


	//----- nvinfo : EIATTR_KPARAM_INFO
	.align		4
.L_169:
        /*0188*/ 	.byte	0x04, 0x17
        /*018a*/ 	.short	(.L_171 - .L_170)
.L_170:
        /*018c*/ 	.word	0x00000000
        /*0190*/ 	.short	0x0000
        /*0192*/ 	.short	0x0000
        /*0194*/ 	.byte	0x00, 0xf0, 0x11, 0x00


	//----- nvinfo : EIATTR_SPARSE_MMA_MASK
	.align		4
.L_171:
        /*0198*/ 	.byte	0x03, 0x50
        /*019a*/ 	.short	0x0000


	//----- nvinfo : EIATTR_MAXREG_COUNT
	.align		4
        /*019c*/ 	.byte	0x03, 0x1b
        /*019e*/ 	.short	0x00ff


	//----- nvinfo : EIATTR_NUM_BARRIERS
	.align		4
        /*01a0*/ 	.byte	0x02, 0x4c
        /*01a2*/ 	.byte	0x01
	.zero		1


	//----- nvinfo : EIATTR_MERCURY_ISA_VERSION
	.align		4
        /*01a4*/ 	.byte	0x03, 0x5f
        /*01a6*/ 	.short	0x0101


	//----- nvinfo : EIATTR_INT_WARP_WIDE_INSTR_OFFSETS
	.align		4
        /*01a8*/ 	.byte	0x04, 0x31
        /*01aa*/ 	.short	(.L_173 - .L_172)


	//   ....[0]....
.L_172:
        /*01ac*/ 	.word	0x000009a0


	//   ....[1]....
        /*01b0*/ 	.word	0x000009b0


	//----- nvinfo : EIATTR_COOP_GROUP_MASK_REGIDS
	.align		4
.L_173:
        /*01b4*/ 	.byte	0x04, 0x29
        /*01b6*/ 	.short	(.L_175 - .L_174)


	//   ....[0]....
.L_174:
        /*01b8*/ 	.word	0xffffffff


	//   ....[1]....
        /*01bc*/ 	.word	0xffffffff


	//   ....[2]....
        /*01c0*/ 	.word	0xffffffff


	//   ....[3]....
        /*01c4*/ 	.word	0xffffffff


	//   ....[4]....
        /*01c8*/ 	.word	0xffffffff


	//   ....[5]....
        /*01cc*/ 	.word	0xffffffff


	//   ....[6]....
        /*01d0*/ 	.word	0xffffffff


	//   ....[7]....
        /*01d4*/ 	.word	0xffffffff


	//----- nvinfo : EIATTR_COOP_GROUP_INSTR_OFFSETS
	.align		4
.L_175:
        /*01d8*/ 	.byte	0x04, 0x28
        /*01da*/ 	.short	(.L_177 - .L_176)


	//   ....[0]....
.L_176:
        /*01dc*/ 	.word	0x00000330


	//   ....[1]....
        /*01e0*/ 	.word	0x00000670


	//   ....[2]....
        /*01e4*/ 	.word	0x00000760


	//   ....[3]....
        /*01e8*/ 	.word	0x000008d0


	//   ....[4]....
        /*01ec*/ 	.word	0x000008f0


	//   ....[5]....
        /*01f0*/ 	.word	0x00000910


	//   ....[6]....
        /*01f4*/ 	.word	0x00000930


	//   ....[7]....
        /*01f8*/ 	.word	0x00000950


	//----- nvinfo : EIATTR_VRC_CTA_INIT_COUNT
	.align		4
.L_177:
        /*01fc*/ 	.byte	0x02, 0x4a
	.zero		1
	.zero		1


	//----- nvinfo : EIATTR_EXIT_INSTR_OFFSETS
	.align		4
        /*0200*/ 	.byte	0x04, 0x1c
        /*0202*/ 	.short	(.L_179 - .L_178)


	//   ....[0]....
.L_178:
        /*0204*/ 	.word	0x00000eb0


	//   ....[1]....
        /*0208*/ 	.word	0x00001130


	//----- nvinfo : EIATTR_CRS_STACK_SIZE
	.align		4
.L_179:
        /*020c*/ 	.byte	0x04, 0x1e
        /*020e*/ 	.short	(.L_181 - .L_180)
.L_180:
        /*0210*/ 	.word	0x00000000


	//----- nvinfo : EIATTR_CBANK_PARAM_SIZE
	.align		4
.L_181:
        /*0214*/ 	.byte	0x03, 0x19
        /*0216*/ 	.short	0x00a0


	//----- nvinfo : EIATTR_PARAM_CBANK
	.align		4
        /*0218*/ 	.byte	0x04, 0x0a
        /*021a*/ 	.short	(.L_183 - .L_182)
	.align		4
.L_182:
        /*021c*/ 	.word	index@(.nv.constant0._ZN5flash32prepare_varlen_num_blocks_kernelILi32ELb0EEEviiiPKiS2_S2_S2_S2_S2_iiiiiN7cutlass10FastDivmodES4_PiS5_S5_S5_S5_bbbi)
        /*0220*/ 	.short	0x0380
        /*0222*/ 	.short	0x00a0


	//----- nvinfo : EIATTR_SW_WAR
	.align		4
.L_183:
        /*0224*/ 	.byte	0x04, 0x36
        /*0226*/ 	.short	(.L_185 - .L_184)
.L_184:
        /*0228*/ 	.word	0x00000008
.L_185:


//--------------------- .nv.info._ZN5flash32prepare_varlen_num_blocks_kernelILi16ELb0EEEviiiPKiS2_S2_S2_S2_S2_iiiiiN7cutlass10FastDivmodES4_PiS5_S5_S5_S5_bbbi --------------------------
	.section	.nv.info._ZN5flash32prepare_varlen_num_blocks_kernelILi16ELb0EEEviiiPKiS2_S2_S2_S2_S2_iiiiiN7cutlass10FastDivmodES4_PiS5_S5_S5_S5_bbbi,"",@"SHT_CUDA_INFO"
	.sectionflags	@""
	.align	4


	//----- nvinfo : EIATTR_CUDA_API_VERSION
	.align		4
        /*0000*/ 	.byte	0x04, 0x37
        /*0002*/ 	.short	(.L_187 - .L_186)
.L_186:
        /*0004*/ 	.word	0x00000082


	//----- nvinfo : EIATTR_KPARAM_INFO
	.align		4
.L_187:
        /*0008*/ 	.byte	0x04, 0x17
        /*000a*/ 	.short	(.L_189 - .L_188)
.L_188:
        /*000c*/ 	.word	0x00000000
        /*0010*/ 	.short	0x0018
        /*0012*/ 	.short	0x009c
        /*0014*/ 	.byte	0x00, 0xf0, 0x11, 0x00


	//----- nvinfo : EIATTR_KPARAM_INFO
	.align		4
.L_189:
        /*0018*/ 	.byte	0x04, 0x17
        /*001a*/ 	.short	(.L_191 - .L_190)
.L_190:
        /*001c*/ 	.word	0x00000000
        /*0020*/ 	.short	0x0017
        /*0022*/ 	.short	0x009a
        /*0024*/ 	.byte	0x00, 0xf0, 0x05, 0x00


	//----- nvinfo : EIATTR_KPARAM_INFO
	.align		4
.L_191:
        /*0028*/ 	.byte	0x04, 0x17
        /*002a*/ 	.short	(.L_193 - .L_192)
.L_192:
        /*002c*/ 	.word	0x00000000
        /*0030*/ 	.short	0x0016
        /*0032*/ 	.short	0x0099
        /*0034*/ 	.byte	0x00, 0xf0, 0x05, 0x00


	//----- nvinfo : EIATTR_KPARAM_INFO
	.align		4
.L_193:
        /*0038*/ 	.byte	0x04, 0x17
        /*003a*/ 	.short	(.L_195 - .L_194)
.L_194:
        /*003c*/ 	.word	0x00000000
        /*0040*/ 	.short	0x0015
        /*0042*/ 	.short	0x0098
        /*0044*/ 	.byte	0x00, 0xf0, 0x05, 0x00


	//----- nvinfo : EIATTR_KPARAM_INFO
	.align		4
.L_195:
        /*0048*/ 	.byte	0x04, 0x17
        /*004a*/ 	.short	(.L_197 - .L_196)
.L_196:
        /*004c*/ 	.word	0x00000000
        /*0050*/ 	.short	0x0014
        /*0052*/ 	.short	0x0090
        /*0054*/ 	.byte	0x00, 0xf5, 0x21, 0x00


	//----- nvinfo : EIATTR_KPARAM_INFO
	.align		4
.L_197:
        /*0058*/ 	.byte	0x04, 0x17
        /*005a*/ 	.short	(.L_199 - .L_198)
.L_198:
        /*005c*/ 	.word	0x00000000
        /*0060*/ 	.short	0x0013
        /*0062*/ 	.short	0x0088
        /*0064*/ 	.byte	0x00, 0xf5, 0x21, 0x00


	//----- nvinfo : EIATTR_KPARAM_INFO
	.align		4
.L_199:
        /*0068*/ 	.byte	0x04, 0x17
        /*006a*/ 	.short	(.L_201 - .L_200)
.L_200:
        /*006c*/ 	.word	0x00000000
        /*0070*/ 	.short	0x0012
        /*0072*/ 	.short	0x0080
        /*0074*/ 	.byte	0x00, 0xf5, 0x21, 0x00


	//----- nvinfo : EIATTR_KPARAM_INFO
	.align		4
.L_201:
        /*0078*/ 	.byte	0x04, 0x17
        /*007a*/ 	.short	(.L_203 - .L_202)
.L_202:
        /*007c*/ 	.word	0x00000000
        /*0080*/ 	.short	0x0011
        /*0082*/ 	.short	0x0078
        /*0084*/ 	.byte	0x00, 0xf5, 0x21, 0x00


	//----- nvinfo : EIATTR_KPARAM_INFO
	.align		4
.L_203:
        /*0088*/ 	.byte	0x04, 0x17
        /*008a*/ 	.short	(.L_205 - .L_204)
.L_204:
        /*008c*/ 	.word	0x00000000
        /*0090*/ 	.short	0x0010
        /*0092*/ 	.short	0x0070
        /*0094*/ 	.byte	0x00, 0xf5, 0x21, 0x00


	//----- nvinfo : EIATTR_KPARAM_INFO
	.align		4
.L_205:
        /*0098*/ 	.byte	0x04, 0x17
        /*009a*/ 	.short	(.L_207 - .L_206)
.L_206:
        /*009c*/ 	.word	0x00000000
        /*00a0*/ 	.short	0x000f
        /*00a2*/ 	.short	0x0060
        /*00a4*/ 	.byte	0x00, 0xf0, 0x31, 0x00


	//----- nvinfo : EIATTR_KPARAM_INFO
	.align		4
.L_207:
        /*00a8*/ 	.byte	0x04, 0x17
        /*00aa*/ 	.short	(.L_209 - .L_208)
.L_208:
        /*00ac*/ 	.word	0x00000000
        /*00b0*/ 	.short	0x000e
        /*00b2*/ 	.short	0x0054
        /*00b4*/ 	.byte	0x00, 0xf0, 0x31, 0x00


	//----- nvinfo : EIATTR_KPARAM_INFO
	.align		4
.L_209:
        /*00b8*/ 	.byte	0x04, 0x17
        /*00ba*/ 	.short	(.L_211 - .L_210)
.L_210:
        /*00bc*/ 	.word	0x00000000
        /*00c0*/ 	.short	0x000d
        /*00c2*/ 	.short	0x0050
        /*00c4*/ 	.byte	0x00, 0xf0, 0x11, 0x00


	//----- nvinfo : EIATTR_KPARAM_INFO
	.align		4
.L_211:
        /*00c8*/ 	.byte	0x04, 0x17
        /*00ca*/ 	.short	(.L_213 - .L_212)
.L_212:
        /*00cc*/ 	.word	0x00000000
        /*00d0*/ 	.short	0x000c
        /*00d2*/ 	.short	0x004c
        /*00d4*/ 	.byte	0x00, 0xf0, 0x11, 0x00


	//----- nvinfo : EIATTR_KPARAM_INFO
	.align		4
.L_213:
        /*00d8*/ 	.byte	0x04, 0x17
        /*00da*/ 	.short	(.L_215 - .L_214)
.L_214:
        /*00dc*/ 	.word	0x00000000
        /*00e0*/ 	.short	0x000b
        /*00e2*/ 	.short	0x0048
        /*00e4*/ 	.byte	0x00, 0xf0, 0x11, 0x00


	//----- nvinfo : EIATTR_KPARAM_INFO
	.align		4
.L_215:
        /*00e8*/ 	.byte	0x04, 0x17
        /*00ea*/ 	.short	(.L_217 - .L_216)
.L_216:
        /*00ec*/ 	.word	0x00000000
        /*00f0*/ 	.short	0x000a
        /*00f2*/ 	.short	0x0044
        /*00f4*/ 	.byte	0x00, 0xf0, 0x11, 0x00


	//----- nvinfo : EIATTR_KPARAM_INFO
	.align		4
.L_217:
        /*00f8*/ 	.byte	0x04, 0x17
        /*00fa*/ 	.short	(.L_219 - .L_218)
.L_218:
        /*00fc*/ 	.word	0x00000000
        /*0100*/ 	.short	0x0009
        /*0102*/ 	.short	0x0040
        /*0104*/ 	.byte	0x00, 0xf0, 0x11, 0x00


	//----- nvinfo : EIATTR_KPARAM_INFO
	.align		4
.L_219:
        /*0108*/ 	.byte	0x04, 0x17
        /*010a*/ 	.short	(.L_221 - .L_220)
.L_220:
        /*010c*/ 	.word	0x00000000
        /*0110*/ 	.short	0x0008
        /*0112*/ 	.short	0x0038
        /*0114*/ 	.byte	0x00, 0xf5, 0x21, 0x00


	//----- nvinfo : EIATTR_KPARAM_INFO
	.align		4
.L_221:
        /*0118*/ 	.byte	0x04, 0x17
        /*011a*/ 	.short	(.L_223 - .L_222)
.L_222:
        /*011c*/ 	.word	0x00000000
        /*0120*/ 	.short	0x0007
        /*0122*/ 	.short	0x0030
        /*0124*/ 	.byte	0x00, 0xf5, 0x21, 0x00


	//----- nvinfo : EIATTR_KPARAM_INFO
	.align		4
.L_223:
        /*0128*/ 	.byte	0x04, 0x17
        /*012a*/ 	.short	(.L_225 - .L_224)
.L_224:
        /*012c*/ 	.word	0x00000000
        /*0130*/ 	.short	0x0006
        /*0132*/ 	.short	0x0028
        /*0134*/ 	.byte	0x00, 0xf5, 0x21, 0x00


	//----- nvinfo : EIATTR_KPARAM_INFO
	.align		4
.L_225:
        /*0138*/ 	.byte	0x04, 0x17
        /*013a*/ 	.short	(.L_227 - .L_226)
.L_226:
        /*013c*/ 	.word	0x00000000
        /*0140*/ 	.short	0x0005
        /*0142*/ 	.short	0x0020
        /*0144*/ 	.byte	0x00, 0xf5, 0x21, 0x00


	//----- nvinfo : EIATTR_KPARAM_INFO
	.align		4
.L_227:
        /*0148*/ 	.byte	0x04, 0x17
        /*014a*/ 	.short	(.L_229 - .L_228)
.L_228:
        /*014c*/ 	.word	0x00000000
        /*0150*/ 	.short	0x0004
        /*0152*/ 	.short	0x0018
        /*0154*/ 	.byte	0x00, 0xf5, 0x21, 0x00


	//----- nvinfo : EIATTR_KPARAM_INFO
	.align		4
.L_229:
        /*0158*/ 	.byte	0x04, 0x17
        /*015a*/ 	.short	(.L_231 - .L_230)
.L_230:
        /*015c*/ 	.word	0x00000000
        /*0160*/ 	.short	0x0003
        /*0162*/ 	.short	0x0010
        /*0164*/ 	.byte	0x00, 0xf5, 0x21, 0x00


	//----- nvinfo : EIATTR_KPARAM_INFO
	.align		4
.L_231:
        /*0168*/ 	.byte	0x04, 0x17
        /*016a*/ 	.short	(.L_233 - .L_232)
.L_232:
        /*016c*/ 	.word	0x00000000
        /*0170*/ 	.short	0x0002
        /*0172*/ 	.short	0x0008
        /*0174*/ 	.byte	0x00, 0xf0, 0x11, 0x00


	//----- nvinfo : EIATTR_KPARAM_INFO
	.align		4
.L_233:
        /*0178*/ 	.byte	0x04, 0x17
        /*017a*/ 	.short	(.L_235 - .L_234)
.L_234:
        /*017c*/ 	.word	0x00000000
        /*0180*/ 	.short	0x0001
        /*0182*/ 	.short	0x0004
        /*0184*/ 	.byte	0x00, 0xf0, 0x11, 0x00


	//----- nvinfo : EIATTR_KPARAM_INFO
	.align		4
.L_235:
        /*0188*/ 	.byte	0x04, 0x17
        /*018a*/ 	.short	(.L_237 - .L_236)
.L_236:
        /*018c*/ 	.word	0x00000000
        /*0190*/ 	.short	0x0000
        /*0192*/ 	.short	0x0000
        /*0194*/ 	.byte	0x00, 0xf0, 0x11, 0x00


	//----- nvinfo : EIATTR_SPARSE_MMA_MASK
	.align		4
.L_237:
        /*0198*/ 	.byte	0x03, 0x50
        /*019a*/ 	.short	0x0000


	//----- nvinfo : EIATTR_MAXREG_COUNT
	.align		4
        /*019c*/ 	.byte	0x03, 0x1b
        /*019e*/ 	.short	0x00ff


	//----- nvinfo : EIATTR_NUM_BARRIERS
	.align		4
        /*01a0*/ 	.byte	0x02, 0x4c
        /*01a2*/ 	.byte	0x01
	.zero		1


	//----- nvinfo : EIATTR_MERCURY_ISA_VERSION
	.align		4
        /*01a4*/ 	.byte	0x03, 0x5f
        /*01a6*/ 	.short	0x0101


	//----- nvinfo : EIATTR_INT_WARP_WIDE_INSTR_OFFSETS
	.align		4
        /*01a8*/ 	.byte	0x04, 0x31
        /*01aa*/ 	.short	(.L_239 - .L_238)


	//   ....[0]....
.L_238:
        /*01ac*/ 	.word	0x000009a0


	//   ....[1]....
        /*01b0*/ 	.word	0x000009b0


	//----- nvinfo : EIATTR_COOP_GROUP_MASK_REGIDS
	.align		4
.L_239:
        /*01b4*/ 	.byte	0x04, 0x29
        /*01b6*/ 	.short	(.L_241 - .L_240)


	//   ....[0]....
.L_240:
        /*01b8*/ 	.word	0xffffffff


	//   ....[1]....
        /*01bc*/ 	.word	0xffffffff


	//   ....[2]....
        /*01c0*/ 	.word	0xffffffff


	//   ....[3]....
        /*01c4*/ 	.word	0xffffffff


	//   ....[4]....
        /*01c8*/ 	.word	0xffffffff


	//   ....[5]....
        /*01cc*/ 	.word	0xffffffff


	//   ....[6]....
        /*01d0*/ 	.word	0xffffffff


	//   ....[7]....
        /*01d4*/ 	.word	0xffffffff


	//----- nvinfo : EIATTR_COOP_GROUP_INSTR_OFFSETS
	.align		4
.L_241:
        /*01d8*/ 	.byte	0x04, 0x28
        /*01da*/ 	.short	(.L_243 - .L_242)


	//   ....[0]....
.L_242:
        /*01dc*/ 	.word	0x00000330


	//   ....[1]....
        /*01e0*/ 	.word	0x00000670


	//   ....[2]....
        /*01e4*/ 	.word	0x00000760


	//   ....[3]....
        /*01e8*/ 	.word	0x000008d0


	//   ....[4]....
        /*01ec*/ 	.word	0x000008f0


	//   ....[5]....
        /*01f0*/ 	.word	0x00000910


	//   ....[6]....
        /*01f4*/ 	.word	0x00000930


	//   ....[7]....
        /*01f8*/ 	.word	0x00000950


	//----- nvinfo : EIATTR_VRC_CTA_INIT_COUNT
	.align		4
.L_243:
        /*01fc*/ 	.byte	0x02, 0x4a
	.zero		1
	.zero		1


	//----- nvinfo : EIATTR_EXIT_INSTR_OFFSETS
	.align		4
        /*0200*/ 	.byte	0x04, 0x1c
        /*0202*/ 	.short	(.L_245 - .L_244)


	//   ....[0]....
.L_244:
        /*0204*/ 	.word	0x00000eb0


	//   ....[1]....
        /*0208*/ 	.word	0x00001130


	//----- nvinfo : EIATTR_CRS_STACK_SIZE
	.align		4
.L_245:
        /*020c*/ 	.byte	0x04, 0x1e
        /*020e*/ 	.short	(.L_247 - .L_246)
.L_246:
        /*0210*/ 	.word	0x00000000


	//----- nvinfo : EIATTR_CBANK_PARAM_SIZE
	.align		4
.L_247:
        /*0214*/ 	.byte	0x03, 0x19
        /*0216*/ 	.short	0x00a0


	//----- nvinfo : EIATTR_PARAM_CBANK
	.align		4
        /*0218*/ 	.byte	0x04, 0x0a
        /*021a*/ 	.short	(.L_249 - .L_248)
	.align		4
.L_248:
        /*021c*/ 	.word	index@(.nv.constant0._ZN5flash32prepare_varlen_num_blocks_kernelILi16ELb0EEEviiiPKiS2_S2_S2_S2_S2_iiiiiN7cutlass10FastDivmodES4_PiS5_S5_S5_S5_bbbi)
        /*0220*/ 	.short	0x0380
        /*0222*/ 	.short	0x00a0


	//----- nvinfo : EIATTR_SW_WAR
	.align		4
.L_249:
        /*0224*/ 	.byte	0x04, 0x36
        /*0226*/ 	.short	(.L_251 - .L_250)
.L_250:
        /*0228*/ 	.word	0x00000008
.L_251:


//--------------------- .nv.info._ZN5flash32prepare_varlen_num_blocks_kernelILi8ELb0EEEviiiPKiS2_S2_S2_S2_S2_iiiiiN7cutlass10FastDivmodES4_PiS5_S5_S5_S5_bbbi --------------------------
	.section	.nv.info._ZN5flash32prepare_varlen_num_blocks_kernelILi8ELb0EEEviiiPKiS2_S2_S2_S2_S2_iiiiiN7cutlass10FastDivmodES4_PiS5_S5_S5_S5_bbbi,"",@"SHT_CUDA_INFO"
	.sectionflags	@""
	.align	4


	//----- nvinfo : EIATTR_CUDA_API_VERSION
	.align		4
        /*0000*/ 	.byte	0x04, 0x37
        /*0002*/ 	.short	(.L_253 - .L_252)
.L_252:
        /*0004*/ 	.word	0x00000082


	//----- nvinfo : EIATTR_KPARAM_INFO
	.align		4
.L_253:
        /*0008*/ 	.byte	0x04, 0x17
        /*000a*/ 	.short	(.L_255 - .L_254)
.L_254:
        /*000c*/ 	.word	0x00000000
        /*0010*/ 	.short	0x0018
        /*0012*/ 	.short	0x009c
        /*0014*/ 	.byte	0x00, 0xf0, 0x11, 0x00


	//----- nvinfo : EIATTR_KPARAM_INFO
	.align		4
.L_255:
        /*0018*/ 	.byte	0x04, 0x17
        /*001a*/ 	.short	(.L_257 - .L_256)
.L_256:
        /*001c*/ 	.word	0x00000000
        /*0020*/ 	.short	0x0017
        /*0022*/ 	.short	0x009a
        /*0024*/ 	.byte	0x00, 0xf0, 0x05, 0x00


	//----- nvinfo : EIATTR_KPARAM_INFO
	.align		4
.L_257:
        /*0028*/ 	.byte	0x04, 0x17
        /*002a*/ 	.short	(.L_259 - .L_258)
.L_258:
        /*002c*/ 	.word	0x00000000
        /*0030*/ 	.short	0x0016
        /*0032*/ 	.short	0x0099
        /*0034*/ 	.byte	0x00, 0xf0, 0x05, 0x00


	//----- nvinfo : EIATTR_KPARAM_INFO
	.align		4
.L_259:
        /*0038*/ 	.byte	0x04, 0x17
        /*003a*/ 	.short	(.L_261 - .L_260)
.L_260:
        /*003c*/ 	.word	0x00000000
        /*0040*/ 	.short	0x0015
        /*0042*/ 	.short	0x0098
        /*0044*/ 	.byte	0x00, 0xf0, 0x05, 0x00


	//----- nvinfo : EIATTR_KPARAM_INFO
	.align		4
.L_261:
        /*0048*/ 	.byte	0x04, 0x17
        /*004a*/ 	.short	(.L_263 - .L_262)
.L_262:
        /*004c*/ 	.word	0x00000000
        /*0050*/ 	.short	0x0014
        /*0052*/ 	.short	0x0090
        /*0054*/ 	.byte	0x00, 0xf5, 0x21, 0x00


	//----- nvinfo : EIATTR_KPARAM_INFO
	.align		4
.L_263:
        /*0058*/ 	.byte	0x04, 0x17
        /*005a*/ 	.short	(.L_265 - .L_264)
.L_264:
        /*005c*/ 	.word	0x00000000
        /*0060*/ 	.short	0x0013
        /*0062*/ 	.short	0x0088
        /*0064*/ 	.byte	0x00, 0xf5, 0x21, 0x00


	//----- nvinfo : EIATTR_KPARAM_INFO
	.align		4
.L_265:
        /*0068*/ 	.byte	0x04, 0x17
        /*006a*/ 	.short	(.L_267 - .L_266)
.L_266:
        /*006c*/ 	.word	0x00000000
        /*0070*/ 	.short	0x0012
        /*0072*/ 	.short	0x0080
        /*0074*/ 	.byte	0x00, 0xf5, 0x21, 0x00


	//----- nvinfo : EIATTR_KPARAM_INFO
	.align		4
.L_267:
        /*0078*/ 	.byte	0x04, 0x17
        /*007a*/ 	.short	(.L_269 - .L_268)
.L_268:
        /*007c*/ 	.word	0x00000000
        /*0080*/ 	.short	0x0011
        /*0082*/ 	.short	0x0078
        /*0084*/ 	.byte	0x00, 0xf5, 0x21, 0x00


	//----- nvinfo : EIATTR_KPARAM_INFO
	.align		4
.L_269:
        /*0088*/ 	.byte	0x04, 0x17
        /*008a*/ 	.short	(.L_271 - .L_270)
.L_270:
        /*008c*/ 	.word	0x00000000
        /*0090*/ 	.short	0x0010
        /*0092*/ 	.short	0x0070
        /*0094*/ 	.byte	0x00, 0xf5, 0x21, 0x00


	//----- nvinfo : EIATTR_KPARAM_INFO
	.align		4
.L_271:
        /*0098*/ 	.byte	0x04, 0x17
        /*009a*/ 	.short	(.L_273 - .L_272)
.L_272:
        /*009c*/ 	.word	0x00000000
        /*00a0*/ 	.short	0x000f
        /*00a2*/ 	.short	0x0060
        /*00a4*/ 	.byte	0x00, 0xf0, 0x31, 0x00


	//----- nvinfo : EIATTR_KPARAM_INFO
	.align		4
.L_273:
        /*00a8*/ 	.byte	0x04, 0x17
        /*00aa*/ 	.short	(.L_275 - .L_274)
.L_274:
        /*00ac*/ 	.word	0x00000000
        /*00b0*/ 	.short	0x000e
        /*00b2*/ 	.short	0x0054
        /*00b4*/ 	.byte	0x00, 0xf0, 0x31, 0x00


	//----- nvinfo : EIATTR_KPARAM_INFO
	.align		4
.L_275:
        /*00b8*/ 	.byte	0x04, 0x17
        /*00ba*/ 	.short	(.L_277 - .L_276)
.L_276:
        /*00bc*/ 	.word	0x00000000
        /*00c0*/ 	.short	0x000d
        /*00c2*/ 	.short	0x0050
        /*00c4*/ 	.byte	0x00, 0xf0, 0x11, 0x00


	//----- nvinfo : EIATTR_KPARAM_INFO
	.align		4
.L_277:
        /*00c8*/ 	.byte	0x04, 0x17
        /*00ca*/ 	.short	(.L_279 - .L_278)
.L_278:
        /*00cc*/ 	.word	0x00000000
        /*00d0*/ 	.short	0x000c
        /*00d2*/ 	.short	0x004c
        /*00d4*/ 	.byte	0x00, 0xf0, 0x11, 0x00


	//----- nvinfo : EIATTR_KPARAM_INFO
	.align		4
.L_279:
        /*00d8*/ 	.byte	0x04, 0x17
        /*00da*/ 	.short	(.L_281 - .L_280)
.L_280:
        /*00dc*/ 	.word	0x00000000
        /*00e0*/ 	.short	0x000b
        /*00e2*/ 	.short	0x0048
        /*00e4*/ 	.byte	0x00, 0xf0, 0x11, 0x00


	//----- nvinfo : EIATTR_KPARAM_INFO
	.align		4
.L_281:
        /*00e8*/ 	.byte	0x04, 0x17
        /*00ea*/ 	.short	(.L_283 - .L_282)
.L_282:
        /*00ec*/ 	.word	0x00000000
        /*00f0*/ 	.short	0x000a
        /*00f2*/ 	.short	0x0044
        /*00f4*/ 	.byte	0x00, 0xf0, 0x11, 0x00


	//----- nvinfo : EIATTR_KPARAM_INFO
	.align		4
.L_283:
        /*00f8*/ 	.byte	0x04, 0x17
        /*00fa*/ 	.short	(.L_285 - .L_284)
.L_284:
        /*00fc*/ 	.word	0x00000000
        /*0100*/ 	.short	0x0009
        /*0102*/ 	.short	0x0040
        /*0104*/ 	.byte	0x00, 0xf0, 0x11, 0x00


	//----- nvinfo : EIATTR_KPARAM_INFO
	.align		4
.L_285:
        /*0108*/ 	.byte	0x04, 0x17
        /*010a*/ 	.short	(.L_287 - .L_286)
.L_286:
        /*010c*/ 	.word	0x00000000
        /*0110*/ 	.short	0x0008
        /*0112*/ 	.short	0x0038
        /*0114*/ 	.byte	0x00, 0xf5, 0x21, 0x00


	//----- nvinfo : EIATTR_KPARAM_INFO
	.align		4
.L_287:
        /*0118*/ 	.byte	0x04, 0x17
        /*011a*/ 	.short	(.L_289 - .L_288)
.L_288:
        /*011c*/ 	.word	0x00000000
        /*0120*/ 	.short	0x0007
        /*0122*/ 	.short	0x0030
        /*0124*/ 	.byte	0x00, 0xf5, 0x21, 0x00


	//----- nvinfo : EIATTR_KPARAM_INFO
	.align		4
.L_289:
        /*0128*/ 	.byte	0x04, 0x17
        /*012a*/ 	.short	(.L_291 - .L_290)
.L_290:
        /*012c*/ 	.word	0x00000000
        /*0130*/ 	.short	0x0006
        /*0132*/ 	.short	0x0028
        /*0134*/ 	.byte	0x00, 0xf5, 0x21, 0x00


	//----- nvinfo : EIATTR_KPARAM_INFO
	.align		4
.L_291:
        /*0138*/ 	.byte	0x04, 0x17
        /*013a*/ 	.short	(.L_293 - .L_292)
.L_292:
        /*013c*/ 	.word	0x00000000
        /*0140*/ 	.short	0x0005
        /*0142*/ 	.short	0x0020
        /*0144*/ 	.byte	0x00, 0xf5, 0x21, 0x00


	//----- nvinfo : EIATTR_KPARAM_INFO
	.align		4
.L_293:
        /*0148*/ 	.byte	0x04, 0x17
        /*014a*/ 	.short	(.L_295 - .L_294)
.L_294:
        /*014c*/ 	.word	0x00000000
        /*0150*/ 	.short	0x0004
        /*0152*/ 	.short	0x0018
        /*0154*/ 	.byte	0x00, 0xf5, 0x21, 0x00


	//----- nvinfo : EIATTR_KPARAM_INFO
	.align		4
.L_295:
        /*0158*/ 	.byte	0x04, 0x17
        /*015a*/ 	.short	(.L_297 - .L_296)
.L_296:
        /*015c*/ 	.word	0x00000000
        /*0160*/ 	.short	0x0003
        /*0162*/ 	.short	0x0010
        /*0164*/ 	.byte	0x00, 0xf5, 0x21, 0x00


	//----- nvinfo : EIATTR_KPARAM_INFO
	.align		4
.L_297:
        /*0168*/ 	.byte	0x04, 0x17
        /*016a*/ 	.short	(.L_299 - .L_298)
.L_298:
        /*016c*/ 	.word	0x00000000
        /*0170*/ 	.short	0x0002
        /*0172*/ 	.short	0x0008
        /*0174*/ 	.byte	0x00, 0xf0, 0x11, 0x00


	//----- nvinfo : EIATTR_KPARAM_INFO
	.align		4
.L_299:
        /*0178*/ 	.byte	0x04, 0x17
        /*017a*/ 	.short	(.L_301 - .L_300)
.L_300:
        /*017c*/ 	.word	0x00000000
        /*0180*/ 	.short	0x0001
        /*0182*/ 	.short	0x0004
        /*0184*/ 	.byte	0x00, 0xf0, 0x11, 0x00


	//----- nvinfo : EIATTR_KPARAM_INFO
	.align		4
.L_301:
        /*0188*/ 	.byte	0x04, 0x17
        /*018a*/ 	.short	(.L_303 - .L_302)
.L_302:
        /*018c*/ 	.word	0x00000000
        /*0190*/ 	.short	0x0000
        /*0192*/ 	.short	0x0000
        /*0194*/ 	.byte	0x00, 0xf0, 0x11, 0x00


	//----- nvinfo : EIATTR_SPARSE_MMA_MASK
	.align		4
.L_303:
        /*0198*/ 	.byte	0x03, 0x50
        /*019a*/ 	.short	0x0000


	//----- nvinfo : EIATTR_MAXREG_COUNT
	.align		4
        /*019c*/ 	.byte	0x03, 0x1b
        /*019e*/ 	.short	0x00ff


	//----- nvinfo : EIATTR_NUM_BARRIERS
	.align		4
        /*01a0*/ 	.byte	0x02, 0x4c
        /*01a2*/ 	.byte	0x01
	.zero		1


	//----- nvinfo : EIATTR_MERCURY_ISA_VERSION
	.align		4
        /*01a4*/ 	.byte	0x03, 0x5f
        /*01a6*/ 	.short	0x0101


	//----- nvinfo : EIATTR_INT_WARP_WIDE_INSTR_OFFSETS
	.align		4
        /*01a8*/ 	.byte	0x04, 0x31
        /*01aa*/ 	.short	(.L_305 - .L_304)


	//   ....[0]....
.L_304:
        /*01ac*/ 	.word	0x000009a0


	//   ....[1]....
        /*01b0*/ 	.word	0x000009b0


	//----- nvinfo : EIATTR_COOP_GROUP_MASK_REGIDS
	.align		4
.L_305:
        /*01b4*/ 	.byte	0x04, 0x29
        /*01b6*/ 	.short	(.L_307 - .L_306)


	//   ....[0]....
.L_306:
        /*01b8*/ 	.word	0xffffffff


	//   ....[1]....
        /*01bc*/ 	.word	0xffffffff


	//   ....[2]....
        /*01c0*/ 	.word	0xffffffff


	//   ....[3]....
        /*01c4*/ 	.word	0xffffffff


	//   ....[4]....
        /*01c8*/ 	.word	0xffffffff


	//   ....[5]....
        /*01cc*/ 	.word	0xffffffff


	//   ....[6]....
        /*01d0*/ 	.word	0xffffffff


	//   ....[7]....
        /*01d4*/ 	.word	0xffffffff


	//----- nvinfo : EIATTR_COOP_GROUP_INSTR_OFFSETS
	.align		4
.L_307:
        /*01d8*/ 	.byte	0x04, 0x28
        /*01da*/ 	.short	(.L_309 - .L_308)


	//   ....[0]....
.L_308:
        /*01dc*/ 	.word	0x00000330


	//   ....[1]....
        /*01e0*/ 	.word	0x00000670


	//   ....[2]....
        /*01e4*/ 	.word	0x00000760


	//   ....[3]....
        /*01e8*/ 	.word	0x000008d0


	//   ....[4]....
        /*01ec*/ 	.word	0x000008f0


	//   ....[5]....
        /*01f0*/ 	.word	0x00000910


	//   ....[6]....
        /*01f4*/ 	.word	0x00000930


	//   ....[7]....
        /*01f8*/ 	.word	0x00000950


	//----- nvinfo : EIATTR_VRC_CTA_INIT_COUNT
	.align		4
.L_309:
        /*01fc*/ 	.byte	0x02, 0x4a
	.zero		1
	.zero		1


	//----- nvinfo : EIATTR_EXIT_INSTR_OFFSETS
	.align		4
        /*0200*/ 	.byte	0x04, 0x1c
        /*0202*/ 	.short	(.L_311 - .L_310)


	//   ....[0]....
.L_310:
        /*0204*/ 	.word	0x00000eb0


	//   ....[1]....
        /*0208*/ 	.word	0x00001130


	//----- nvinfo : EIATTR_CRS_STACK_SIZE
	.align		4
.L_311:
        /*020c*/ 	.byte	0x04, 0x1e
        /*020e*/ 	.short	(.L_313 - .L_312)
.L_312:
        /*0210*/ 	.word	0x00000000


	//----- nvinfo : EIATTR_CBANK_PARAM_SIZE
	.align		4
.L_313:
        /*0214*/ 	.byte	0x03, 0x19
        /*0216*/ 	.short	0x00a0


	//----- nvinfo : EIATTR_PARAM_CBANK
	.align		4
        /*0218*/ 	.byte	0x04, 0x0a
        /*021a*/ 	.short	(.L_315 - .L_314)
	.align		4
.L_314:
        /*021c*/ 	.word	index@(.nv.constant0._ZN5flash32prepare_varlen_num_blocks_kernelILi8ELb0EEEviiiPKiS2_S2_S2_S2_S2_iiiiiN7cutlass10FastDivmodES4_PiS5_S5_S5_S5_bbbi)
        /*0220*/ 	.short	0x0380
        /*0222*/ 	.short	0x00a0


	//----- nvinfo : EIATTR_SW_WAR
	.align		4
.L_315:
        /*0224*/ 	.byte	0x04, 0x36
        /*0226*/ 	.short	(.L_317 - .L_316)
.L_316:
        /*0228*/ 	.word	0x00000008
.L_317:


//--------------------- .nv.info._ZN5flash32prepare_varlen_num_blocks_kernelILi4ELb0EEEviiiPKiS2_S2_S2_S2_S2_iiiiiN7cutlass10FastDivmodES4_PiS5_S5_S5_S5_bbbi --------------------------
	.section	.nv.info._ZN5flash32prepare_varlen_num_blocks_kernelILi4ELb0EEEviiiPKiS2_S2_S2_S2_S2_iiiiiN7cutlass10FastDivmodES4_PiS5_S5_S5_S5_bbbi,"",@"SHT_CUDA_INFO"
	.sectionflags	@""
	.align	4


	//----- nvinfo : EIATTR_CUDA_API_VERSION
	.align		4
        /*0000*/ 	.byte	0x04, 0x37
        /*0002*/ 	.short	(.L_319 - .L_318)
.L_318:
        /*0004*/ 	.word	0x00000082


	//----- nvinfo : EIATTR_KPARAM_INFO
	.align		4
.L_319:
        /*0008*/ 	.byte	0x04, 0x17
        /*000a*/ 	.short	(.L_321 - .L_320)
.L_320:
        /*000c*/ 	.word	0x00000000
        /*0010*/ 	.short	0x0018
        /*0012*/ 	.short	0x009c
        /*0014*/ 	.byte	0x00, 0xf0, 0x11, 0x00


	//----- nvinfo : EIATTR_KPARAM_INFO
	.align		4
.L_321:
        /*0018*/ 	.byte	0x04, 0x17
        /*001a*/ 	.short	(.L_323 - .L_322)
.L_322:
        /*001c*/ 	.word	0x00000000
        /*0020*/ 	.short	0x0017
        /*0022*/ 	.short	0x009a
        /*0024*/ 	.byte	0x00, 0xf0, 0x05, 0x00


	//----- nvinfo : EIATTR_KPARAM_INFO
	.align		4
.L_323:
        /*0028*/ 	.byte	0x04, 0x17
        /*002a*/ 	.short	(.L_325 - .L_324)
.L_324:
        /*002c*/ 	.word	0x00000000
        /*0030*/ 	.short	0x0016
        /*0032*/ 	.short	0x0099
        /*0034*/ 	.byte	0x00, 0xf0, 0x05, 0x00


	//----- nvinfo : EIATTR_KPARAM_INFO
	.align		4
.L_325:
        /*0038*/ 	.byte	0x04, 0x17
        /*003a*/ 	.short	(.L_327 - .L_326)
.L_326:
        /*003c*/ 	.word	0x00000000
        /*0040*/ 	.short	0x0015
        /*0042*/ 	.short	0x0098
        /*0044*/ 	.byte	0x00, 0xf0, 0x05, 0x00


	//----- nvinfo : EIATTR_KPARAM_INFO
	.align		4
.L_327:
        /*0048*/ 	.byte	0x04, 0x17
        /*004a*/ 	.short	(.L_329 - .L_328)
.L_328:
        /*004c*/ 	.word	0x00000000
        /*0050*/ 	.short	0x0014
        /*0052*/ 	.short	0x0090
        /*0054*/ 	.byte	0x00, 0xf5, 0x21, 0x00


	//----- nvinfo : EIATTR_KPARAM_INFO
	.align		4
.L_329:
        /*0058*/ 	.byte	0x04, 0x17
        /*005a*/ 	.short	(.L_331 - .L_330)
.L_330:
        /*005c*/ 	.word	0x00000000
        /*0060*/ 	.short	0x0013
        /*0062*/ 	.short	0x0088
        /*0064*/ 	.byte	0x00, 0xf5, 0x21, 0x00


	//----- nvinfo : EIATTR_KPARAM_INFO
	.align		4
.L_331:
        /*0068*/ 	.byte	0x04, 0x17
        /*006a*/ 	.short	(.L_333 - .L_332)
.L_332:
        /*006c*/ 	.word	0x00000000
        /*0070*/ 	.short	0x0012
        /*0072*/ 	.short	0x0080
        /*0074*/ 	.byte	0x00, 0xf5, 0x21, 0x00


	//----- nvinfo : EIATTR_KPARAM_INFO
	.align		4
.L_333:
        /*0078*/ 	.byte	0x04, 0x17
        /*007a*/ 	.short	(.L_335 - .L_334)
.L_334:
        /*007c*/ 	.word	0x00000000
        /*0080*/ 	.short	0x0011
        /*0082*/ 	.short	0x0078
        /*0084*/ 	.byte	0x00, 0xf5, 0x21, 0x00


	//----- nvinfo : EIATTR_KPARAM_INFO
	.align		4
.L_335:
        /*0088*/ 	.byte	0x04, 0x17
        /*008a*/ 	.short	(.L_337 - .L_336)
.L_336:
        /*008c*/ 	.word	0x00000000
        /*0090*/ 	.short	0x0010
        /*0092*/ 	.short	0x0070
        /*0094*/ 	.byte	0x00, 0xf5, 0x21, 0x00


	//----- nvinfo : EIATTR_KPARAM_INFO
	.align		4
.L_337:
        /*0098*/ 	.byte	0x04, 0x17
        /*009a*/ 	.short	(.L_339 - .L_338)
.L_338:
        /*009c*/ 	.word	0x00000000
        /*00a0*/ 	.short	0x000f
        /*00a2*/ 	.short	0x0060
        /*00a4*/ 	.byte	0x00, 0xf0, 0x31, 0x00


	//----- nvinfo : EIATTR_KPARAM_INFO
	.align		4
.L_339:
        /*00a8*/ 	.byte	0x04, 0x17
        /*00aa*/ 	.short	(.L_341 - .L_340)
.L_340:
        /*00ac*/ 	.word	0x00000000
        /*00b0*/ 	.short	0x000e
        /*00b2*/ 	.short	0x0054
        /*00b4*/ 	.byte	0x00, 0xf0, 0x31, 0x00


	//----- nvinfo : EIATTR_KPARAM_INFO
	.align		4
.L_341:
        /*00b8*/ 	.byte	0x04, 0x17
        /*00ba*/ 	.short	(.L_343 - .L_342)
.L_342:
        /*00bc*/ 	.word	0x00000000
        /*00c0*/ 	.short	0x000d
        /*00c2*/ 	.short	0x0050
        /*00c4*/ 	.byte	0x00, 0xf0, 0x11, 0x00


	//----- nvinfo : EIATTR_KPARAM_INFO
	.align		4
.L_343:
        /*00c8*/ 	.byte	0x04, 0x17
        /*00ca*/ 	.short	(.L_345 - .L_344)
.L_344:
        /*00cc*/ 	.word	0x00000000
        /*00d0*/ 	.short	0x000c
        /*00d2*/ 	.short	0x004c
        /*00d4*/ 	.byte	0x00, 0xf0, 0x11, 0x00


	//----- nvinfo : EIATTR_KPARAM_INFO
	.align		4
.L_345:
        /*00d8*/ 	.byte	0x04, 0x17
        /*00da*/ 	.short	(.L_347 - .L_346)
.L_346:
        /*00dc*/ 	.word	0x00000000
        /*00e0*/ 	.short	0x000b
        /*00e2*/ 	.short	0x0048
        /*00e4*/ 	.byte	0x00, 0xf0, 0x11, 0x00


	//----- nvinfo : EIATTR_KPARAM_INFO
	.align		4
.L_347:
        /*00e8*/ 	.byte	0x04, 0x17
        /*00ea*/ 	.short	(.L_349 - .L_348)
.L_348:
        /*00ec*/ 	.word	0x00000000
        /*00f0*/ 	.short	0x000a
        /*00f2*/ 	.short	0x0044
        /*00f4*/ 	.byte	0x00, 0xf0, 0x11, 0x00


	//----- nvinfo : EIATTR_KPARAM_INFO
	.align		4
.L_349:
        /*00f8*/ 	.byte	0x04, 0x17
        /*00fa*/ 	.short	(.L_351 - .L_350)
.L_350:
        /*00fc*/ 	.word	0x00000000
        /*0100*/ 	.short	0x0009
        /*0102*/ 	.short	0x0040
        /*0104*/ 	.byte	0x00, 0xf0, 0x11, 0x00


	//----- nvinfo : EIATTR_KPARAM_INFO
	.align		4
.L_351:
        /*0108*/ 	.byte	0x04, 0x17
        /*010a*/ 	.short	(.L_353 - .L_352)
.L_352:
        /*010c*/ 	.word	0x00000000
        /*0110*/ 	.short	0x0008
        /*0112*/ 	.short	0x0038
        /*0114*/ 	.byte	0x00, 0xf5, 0x21, 0x00


	//----- nvinfo : EIATTR_KPARAM_INFO
	.align		4
.L_353:
        /*0118*/ 	.byte	0x04, 0x17
        /*011a*/ 	.short	(.L_355 - .L_354)
.L_354:
        /*011c*/ 	.word	0x00000000
        /*0120*/ 	.short	0x0007
        /*0122*/ 	.short	0x0030
        /*0124*/ 	.byte	0x00, 0xf5, 0x21, 0x00


	//----- nvinfo : EIATTR_KPARAM_INFO
	.align		4
.L_355:
        /*0128*/ 	.byte	0x04, 0x17
        /*012a*/ 	.short	(.L_357 - .L_356)
.L_356:
        /*012c*/ 	.word	0x00000000
        /*0130*/ 	.short	0x0006
        /*0132*/ 	.short	0x0028
        /*0134*/ 	.byte	0x00, 0xf5, 0x21, 0x00


	//----- nvinfo : EIATTR_KPARAM_INFO
	.align		4
.L_357:
        /*0138*/ 	.byte	0x04, 0x17
        /*013a*/ 	.short	(.L_359 - .L_358)
.L_358:
        /*013c*/ 	.word	0x00000000
        /*0140*/ 	.short	0x0005
        /*0142*/ 	.short	0x0020
        /*0144*/ 	.byte	0x00, 0xf5, 0x21, 0x00


	//----- nvinfo : EIATTR_KPARAM_INFO
	.align		4
.L_359:
        /*0148*/ 	.byte	0x04, 0x17
        /*014a*/ 	.short	(.L_361 - .L_360)
.L_360:
        /*014c*/ 	.word	0x00000000
        /*0150*/ 	.short	0x0004
        /*0152*/ 	.short	0x0018
        /*0154*/ 	.byte	0x00, 0xf5, 0x21, 0x00


	//----- nvinfo : EIATTR_KPARAM_INFO
	.align		4
.L_361:
        /*0158*/ 	.byte	0x04, 0x17
        /*015a*/ 	.short	(.L_363 - .L_362)
.L_362:
        /*015c*/ 	.word	0x00000000
        /*0160*/ 	.short	0x0003
        /*0162*/ 	.short	0x0010
        /*0164*/ 	.byte	0x00, 0xf5, 0x21, 0x00


	//----- nvinfo : EIATTR_KPARAM_INFO
	.align		4
.L_363:
        /*0168*/ 	.byte	0x04, 0x17
        /*016a*/ 	.short	(.L_365 - .L_364)
.L_364:
        /*016c*/ 	.word	0x00000000
        /*0170*/ 	.short	0x0002
        /*0172*/ 	.short	0x0008
        /*0174*/ 	.byte	0x00, 0xf0, 0x11, 0x00


	//----- nvinfo : EIATTR_KPARAM_INFO
	.align		4
.L_365:
        /*0178*/ 	.byte	0x04, 0x17
        /*017a*/ 	.short	(.L_367 - .L_366)
.L_366:
        /*017c*/ 	.word	0x00000000
        /*0180*/ 	.short	0x0001
        /*0182*/ 	.short	0x0004
        /*0184*/ 	.byte	0x00, 0xf0, 0x11, 0x00


	//----- nvinfo : EIATTR_KPARAM_INFO
	.align		4
.L_367:
        /*0188*/ 	.byte	0x04, 0x17
        /*018a*/ 	.short	(.L_369 - .L_368)
.L_368:
        /*018c*/ 	.word	0x00000000
        /*0190*/ 	.short	0x0000
        /*0192*/ 	.short	0x0000
        /*0194*/ 	.byte	0x00, 0xf0, 0x11, 0x00


	//----- nvinfo : EIATTR_SPARSE_MMA_MASK
	.align		4
.L_369:
        /*0198*/ 	.byte	0x03, 0x50
        /*019a*/ 	.short	0x0000


	//----- nvinfo : EIATTR_MAXREG_COUNT
	.align		4
        /*019c*/ 	.byte	0x03, 0x1b
        /*019e*/ 	.short	0x00ff


	//----- nvinfo : EIATTR_NUM_BARRIERS
	.align		4
        /*01a0*/ 	.byte	0x02, 0x4c
        /*01a2*/ 	.byte	0x01
	.zero		1


	//----- nvinfo : EIATTR_MERCURY_ISA_VERSION
	.align		4
        /*01a4*/ 	.byte	0x03, 0x5f
        /*01a6*/ 	.short	0x0101


	//----- nvinfo : EIATTR_INT_WARP_WIDE_INSTR_OFFSETS
	.align		4
        /*01a8*/ 	.byte	0x04, 0x31
        /*01aa*/ 	.short	(.L_371 - .L_370)


	//   ....[0]....
.L_370:
        /*01ac*/ 	.word	0x000009a0


	//   ....[1]....
        /*01b0*/ 	.word	0x000009b0


	//----- nvinfo : EIATTR_COOP_GROUP_MASK_REGIDS
	.align		4
.L_371:
        /*01b4*/ 	.byte	0x04, 0x29
        /*01b6*/ 	.short	(.L_373 - .L_372)


	//   ....[0]....
.L_372:
        /*01b8*/ 	.word	0xffffffff


	//   ....[1]....
        /*01bc*/ 	.word	0xffffffff


	//   ....[2]....
        /*01c0*/ 	.word	0xffffffff


	//   ....[3]....
        /*01c4*/ 	.word	0xffffffff


	//   ....[4]....
        /*01c8*/ 	.word	0xffffffff


	//   ....[5]....
        /*01cc*/ 	.word	0xffffffff


	//   ....[6]....
        /*01d0*/ 	.word	0xffffffff


	//   ....[7]....
        /*01d4*/ 	.word	0xffffffff


	//----- nvinfo : EIATTR_COOP_GROUP_INSTR_OFFSETS
	.align		4
.L_373:
        /*01d8*/ 	.byte	0x04, 0x28
        /*01da*/ 	.short	(.L_375 - .L_374)


	//   ....[0]....
.L_374:
        /*01dc*/ 	.word	0x00000330


	//   ....[1]....
        /*01e0*/ 	.word	0x00000670


	//   ....[2]....
        /*01e4*/ 	.word	0x00000760


	//   ....[3]....
        /*01e8*/ 	.word	0x000008d0


	//   ....[4]....
        /*01ec*/ 	.word	0x000008f0


	//   ....[5]....
        /*01f0*/ 	.word	0x00000910


	//   ....[6]....
        /*01f4*/ 	.word	0x00000930


	//   ....[7]....
        /*01f8*/ 	.word	0x00000950


	//----- nvinfo : EIATTR_VRC_CTA_INIT_COUNT
	.align		4
.L_375:
        /*01fc*/ 	.byte	0x02, 0x4a
	.zero		1
	.zero		1


	//----- nvinfo : EIATTR_EXIT_INSTR_OFFSETS
	.align		4
        /*0200*/ 	.byte	0x04, 0x1c
        /*0202*/ 	.short	(.L_377 - .L_376)


	//   ....[0]....
.L_376:
        /*0204*/ 	.word	0x00000eb0


	//   ....[1]....
        /*0208*/ 	.word	0x00001130


	//----- nvinfo : EIATTR_CRS_STACK_SIZE
	.align		4
.L_377:
        /*020c*/ 	.byte	0x04, 0x1e
        /*020e*/ 	.short	(.L_379 - .L_378)
.L_378:
        /*0210*/ 	.word	0x00000000


	//----- nvinfo : EIATTR_CBANK_PARAM_SIZE
	.align		4
.L_379:
        /*0214*/ 	.byte	0x03, 0x19
        /*0216*/ 	.short	0x00a0


	//----- nvinfo : EIATTR_PARAM_CBANK
	.align		4
        /*0218*/ 	.byte	0x04, 0x0a
        /*021a*/ 	.short	(.L_381 - .L_380)
	.align		4
.L_380:
        /*021c*/ 	.word	index@(.nv.constant0._ZN5flash32prepare_varlen_num_blocks_kernelILi4ELb0EEEviiiPKiS2_S2_S2_S2_S2_iiiiiN7cutlass10FastDivmodES4_PiS5_S5_S5_S5_bbbi)
        /*0220*/ 	.short	0x0380
        /*0222*/ 	.short	0x00a0


	//----- nvinfo : EIATTR_SW_WAR
	.align		4
.L_381:
        /*0224*/ 	.byte	0x04, 0x36
        /*0226*/ 	.short	(.L_383 - .L_382)
.L_382:
        /*0228*/ 	.word	0x00000008
.L_383:


//--------------------- .nv.info._ZN5flash32prepare_varlen_num_blocks_kernelILi2ELb0EEEviiiPKiS2_S2_S2_S2_S2_iiiiiN7cutlass10FastDivmodES4_PiS5_S5_S5_S5_bbbi --------------------------
	.section	.nv.info._ZN5flash32prepare_varlen_num_blocks_kernelILi2ELb0EEEviiiPKiS2_S2_S2_S2_S2_iiiiiN7cutlass10FastDivmodES4_PiS5_S5_S5_S5_bbbi,"",@"SHT_CUDA_INFO"
	.sectionflags	@""
	.align	4


	//----- nvinfo : EIATTR_CUDA_API_VERSION
	.align		4
        /*0000*/ 	.byte	0x04, 0x37
        /*0002*/ 	.short	(.L_385 - .L_384)
.L_384:
        /*0004*/ 	.word	0x00000082


	//----- nvinfo : EIATTR_KPARAM_INFO
	.align		4
.L_385:
        /*0008*/ 	.byte	0x04, 0x17
        /*000a*/ 	.short	(.L_387 - .L_386)
.L_386:
        /*000c*/ 	.word	0x00000000
        /*0010*/ 	.short	0x0018
        /*0012*/ 	.short	0x009c
        /*0014*/ 	.byte	0x00, 0xf0, 0x11, 0x00


	//----- nvinfo : EIATTR_KPARAM_INFO
	.align		4
.L_387:
        /*0018*/ 	.byte	0x04, 0x17
        /*001a*/ 	.short	(.L_389 - .L_388)
.L_388:
        /*001c*/ 	.word	0x00000000
        /*0020*/ 	.short	0x0017
        /*0022*/ 	.short	0x009a
        /*0024*/ 	.byte	0x00, 0xf0, 0x05, 0x00


	//----- nvinfo : EIATTR_KPARAM_INFO
	.align		4
.L_389:
        /*0028*/ 	.byte	0x04, 0x17
        /*002a*/ 	.short	(.L_391 - .L_390)
.L_390:
        /*002c*/ 	.word	0x00000000
        /*0030*/ 	.short	0x0016
        /*0032*/ 	.short	0x0099
        /*0034*/ 	.byte	0x00, 0xf0, 0x05, 0x00


	//----- nvinfo : EIATTR_KPARAM_INFO
	.align		4
.L_391:
        /*0038*/ 	.byte	0x04, 0x17
        /*003a*/ 	.short	(.L_393 - .L_392)
.L_392:
        /*003c*/ 	.word	0x00000000
        /*0040*/ 	.short	0x0015
        /*0042*/ 	.short	0x0098
        /*0044*/ 	.byte	0x00, 0xf0, 0x05, 0x00


	//----- nvinfo : EIATTR_KPARAM_INFO
	.align		4
.L_393:
        /*0048*/ 	.byte	0x04, 0x17
        /*004a*/ 	.short	(.L_395 - .L_394)
.L_394:
        /*004c*/ 	.word	0x00000000
        /*0050*/ 	.short	0x0014
        /*0052*/ 	.short	0x0090
        /*0054*/ 	.byte	0x00, 0xf5, 0x21, 0x00


	//----- nvinfo : EIATTR_KPARAM_INFO
	.align		4
.L_395:
        /*0058*/ 	.byte	0x04, 0x17
        /*005a*/ 	.short	(.L_397 - .L_396)
.L_396:
        /*005c*/ 	.word	0x00000000
        /*0060*/ 	.short	0x0013
        /*0062*/ 	.short	0x0088
        /*0064*/ 	.byte	0x00, 0xf5, 0x21, 0x00


	//----- nvinfo : EIATTR_KPARAM_INFO
	.align		4
.L_397:
        /*0068*/ 	.byte	0x04, 0x17
        /*006a*/ 	.short	(.L_399 - .L_398)
.L_398:
        /*006c*/ 	.word	0x00000000
        /*0070*/ 	.short	0x0012
        /*0072*/ 	.short	0x0080
        /*0074*/ 	.byte	0x00, 0xf5, 0x21, 0x00


	//----- nvinfo : EIATTR_KPARAM_INFO
	.align		4
.L_399:
        /*0078*/ 	.byte	0x04, 0x17
        /*007a*/ 	.short	(.L_401 - .L_400)
.L_400:
        /*007c*/ 	.word	0x00000000
        /*0080*/ 	.short	0x0011
        /*0082*/ 	.short	0x0078
        /*0084*/ 	.byte	0x00, 0xf5, 0x21, 0x00


	//----- nvinfo : EIATTR_KPARAM_INFO
	.align		4
.L_401:
        /*0088*/ 	.byte	0x04, 0x17
        /*008a*/ 	.short	(.L_403 - .L_402)
.L_402:
        /*008c*/ 	.word	0x00000000
        /*0090*/ 	.short	0x0010
        /*0092*/ 	.short	0x0070
        /*0094*/ 	.byte	0x00, 0xf5, 0x21, 0x00


	//----- nvinfo : EIATTR_KPARAM_INFO
	.align		4
.L_403:
        /*0098*/ 	.byte	0x04, 0x17
        /*009a*/ 	.short	(.L_405 - .L_404)
.L_404:
        /*009c*/ 	.word	0x00000000
        /*00a0*/ 	.short	0x000f
        /*00a2*/ 	.short	0x0060
        /*00a4*/ 	.byte	0x00, 0xf0, 0x31, 0x00


	//----- nvinfo : EIATTR_KPARAM_INFO
	.align		4
.L_405:
        /*00a8*/ 	.byte	0x04, 0x17
        /*00aa*/ 	.short	(.L_407 - .L_406)
.L_406:
        /*00ac*/ 	.word	0x00000000
        /*00b0*/ 	.short	0x000e
        /*00b2*/ 	.short	0x0054
        /*00b4*/ 	.byte	0x00, 0xf0, 0x31, 0x00


	//----- nvinfo : EIATTR_KPARAM_INFO
	.align		4
.L_407:
        /*00b8*/ 	.byte	0x04, 0x17
        /*00ba*/ 	.short	(.L_409 - .L_408)
.L_408:
        /*00bc*/ 	.word	0x00000000
        /*00c0*/ 	.short	0x000d
        /*00c2*/ 	.short	0x0050
        /*00c4*/ 	.byte	0x00, 0xf0, 0x11, 0x00


	//----- nvinfo : EIATTR_KPARAM_INFO
	.align		4
.L_409:
        /*00c8*/ 	.byte	0x04, 0x17
        /*00ca*/ 	.short	(.L_411 - .L_410)
.L_410:
        /*00cc*/ 	.word	0x00000000
        /*00d0*/ 	.short	0x000c
        /*00d2*/ 	.short	0x004c
        /*00d4*/ 	.byte	0x00, 0xf0, 0x11, 0x00


	//----- nvinfo : EIATTR_KPARAM_INFO
	.align		4
.L_411:
        /*00d8*/ 	.byte	0x04, 0x17
        /*00da*/ 	.short	(.L_413 - .L_412)
.L_412:
        /*00dc*/ 	.word	0x00000000
        /*00e0*/ 	.short	0x000b
        /*00e2*/ 	.short	0x0048
        /*00e4*/ 	.byte	0x00, 0xf0, 0x11, 0x00


	//----- nvinfo : EIATTR_KPARAM_INFO
	.align		4
.L_413:
        /*00e8*/ 	.byte	0x04, 0x17
        /*00ea*/ 	.short	(.L_415 - .L_414)
.L_414:
        /*00ec*/ 	.word	0x00000000
        /*00f0*/ 	.short	0x000a
        /*00f2*/ 	.short	0x0044
        /*00f4*/ 	.byte	0x00, 0xf0, 0x11, 0x00


	//----- nvinfo : EIATTR_KPARAM_INFO
	.align		4
.L_415:
        /*00f8*/ 	.byte	0x04, 0x17
        /*00fa*/ 	.short	(.L_417 - .L_416)
.L_416:
        /*00fc*/ 	.word	0x00000000
        /*0100*/ 	.short	0x0009
        /*0102*/ 	.short	0x0040
        /*0104*/ 	.byte	0x00, 0xf0, 0x11, 0x00


	//----- nvinfo : EIATTR_KPARAM_INFO
	.align		4
.L_417:
        /*0108*/ 	.byte	0x04, 0x17
        /*010a*/ 	.short	(.L_419 - .L_418)
.L_418:
        /*010c*/ 	.word	0x00000000
        /*0110*/ 	.short	0x0008
        /*0112*/ 	.short	0x0038
        /*0114*/ 	.byte	0x00, 0xf5, 0x21, 0x00


	//----- nvinfo : EIATTR_KPARAM_INFO
	.align		4
.L_419:
        /*0118*/ 	.byte	0x04, 0x17
        /*011a*/ 	.short	(.L_421 - .L_420)
.L_420:
        /*011c*/ 	.word	0x00000000
        /*0120*/ 	.short	0x0007
        /*0122*/ 	.short	0x0030
        /*0124*/ 	.byte	0x00, 0xf5, 0x21, 0x00


	//----- nvinfo : EIATTR_KPARAM_INFO
	.align		4
.L_421:
        /*0128*/ 	.byte	0x04, 0x17
        /*012a*/ 	.short	(.L_423 - .L_422)
.L_422:
        /*012c*/ 	.word	0x00000000
        /*0130*/ 	.short	0x0006
        /*0132*/ 	.short	0x0028
        /*0134*/ 	.byte	0x00, 0xf5, 0x21, 0x00


	//----- nvinfo : EIATTR_KPARAM_INFO
	.align		4
.L_423:
        /*0138*/ 	.byte	0x04, 0x17
        /*013a*/ 	.short	(.L_425 - .L_424)
.L_424:
        /*013c*/ 	.word	0x00000000
        /*0140*/ 	.short	0x0005
        /*0142*/ 	.short	0x0020
        /*0144*/ 	.byte	0x00, 0xf5, 0x21, 0x00


	//----- nvinfo : EIATTR_KPARAM_INFO
	.align		4
.L_425:
        /*0148*/ 	.byte	0x04, 0x17
        /*014a*/ 	.short	(.L_427 - .L_426)
.L_426:
        /*014c*/ 	.word	0x00000000
        /*0150*/ 	.short	0x0004
        /*0152*/ 	.short	0x0018
        /*0154*/ 	.byte	0x00, 0xf5, 0x21, 0x00


	//----- nvinfo : EIATTR_KPARAM_INFO
	.align		4
.L_427:
        /*0158*/ 	.byte	0x04, 0x17
        /*015a*/ 	.short	(.L_429 - .L_428)
.L_428:
        /*015c*/ 	.word	0x00000000
        /*0160*/ 	.short	0x0003
        /*0162*/ 	.short	0x0010
        /*0164*/ 	.byte	0x00, 0xf5, 0x21, 0x00


	//----- nvinfo : EIATTR_KPARAM_INFO
	.align		4
.L_429:
        /*0168*/ 	.byte	0x04, 0x17
        /*016a*/ 	.short	(.L_431 - .L_430)
.L_430:
        /*016c*/ 	.word	0x00000000
        /*0170*/ 	.short	0x0002
        /*0172*/ 	.short	0x0008
        /*0174*/ 	.byte	0x00, 0xf0, 0x11, 0x00


	//----- nvinfo : EIATTR_KPARAM_INFO
	.align		4
.L_431:
        /*0178*/ 	.byte	0x04, 0x17
        /*017a*/ 	.short	(.L_433 - .L_432)
.L_432:
        /*017c*/ 	.word	0x00000000
        /*0180*/ 	.short	0x0001
        /*0182*/ 	.short	0x0004
        /*0184*/ 	.byte	0x00, 0xf0, 0x11, 0x00


	//----- nvinfo : EIATTR_KPARAM_INFO
	.align		4
.L_433:
        /*0188*/ 	.byte	0x04, 0x17
        /*018a*/ 	.short	(.L_435 - .L_434)
.L_434:
        /*018c*/ 	.word	0x00000000
        /*0190*/ 	.short	0x0000
        /*0192*/ 	.short	0x0000
        /*0194*/ 	.byte	0x00, 0xf0, 0x11, 0x00


	//----- nvinfo : EIATTR_SPARSE_MMA_MASK
	.align		4
.L_435:
        /*0198*/ 	.byte	0x03, 0x50
        /*019a*/ 	.short	0x0000


	//----- nvinfo : EIATTR_MAXREG_COUNT
	.align		4
        /*019c*/ 	.byte	0x03, 0x1b
        /*019e*/ 	.short	0x00ff


	//----- nvinfo : EIATTR_NUM_BARRIERS
	.align		4
        /*01a0*/ 	.byte	0x02, 0x4c
        /*01a2*/ 	.byte	0x01
	.zero		1


	//----- nvinfo : EIATTR_MERCURY_ISA_VERSION
	.align		4
        /*01a4*/ 	.byte	0x03, 0x5f
        /*01a6*/ 	.short	0x0101


	//----- nvinfo : EIATTR_INT_WARP_WIDE_INSTR_OFFSETS
	.align		4
        /*01a8*/ 	.byte	0x04, 0x31
        /*01aa*/ 	.short	(.L_437 - .L_436)


	//   ....[0]....
.L_436:
        /*01ac*/ 	.word	0x000009a0


	//   ....[1]....
        /*01b0*/ 	.word	0x000009b0


	//----- nvinfo : EIATTR_COOP_GROUP_MASK_REGIDS
	.align		4
.L_437:
        /*01b4*/ 	.byte	0x04, 0x29
        /*01b6*/ 	.short	(.L_439 - .L_438)


	//   ....[0]....
.L_438:
        /*01b8*/ 	.word	0xffffffff


	//   ....[1]....
        /*01bc*/ 	.word	0xffffffff


	//   ....[2]....
        /*01c0*/ 	.word	0xffffffff


	//   ....[3]....
        /*01c4*/ 	.word	0xffffffff


	//   ....[4]....
        /*01c8*/ 	.word	0xffffffff


	//   ....[5]....
        /*01cc*/ 	.word	0xffffffff


	//   ....[6]....
        /*01d0*/ 	.word	0xffffffff


	//   ....[7]....
        /*01d4*/ 	.word	0xffffffff


	//----- nvinfo : EIATTR_COOP_GROUP_INSTR_OFFSETS
	.align		4
.L_439:
        /*01d8*/ 	.byte	0x04, 0x28
        /*01da*/ 	.short	(.L_441 - .L_440)


	//   ....[0]....
.L_440:
        /*01dc*/ 	.word	0x00000330


	//   ....[1]....
        /*01e0*/ 	.word	0x00000670


	//   ....[2]....
        /*01e4*/ 	.word	0x00000760


	//   ....[3]....
        /*01e8*/ 	.word	0x000008d0


	//   ....[4]....
        /*01ec*/ 	.word	0x000008f0


	//   ....[5]....
        /*01f0*/ 	.word	0x00000910


	//   ....[6]....
        /*01f4*/ 	.word	0x00000930


	//   ....[7]....
        /*01f8*/ 	.word	0x00000950


	//----- nvinfo : EIATTR_VRC_CTA_INIT_COUNT
	.align		4
.L_441:
        /*01fc*/ 	.byte	0x02, 0x4a
	.zero		1
	.zero		1


	//----- nvinfo : EIATTR_EXIT_INSTR_OFFSETS
	.align		4
        /*0200*/ 	.byte	0x04, 0x1c
        /*0202*/ 	.short	(.L_443 - .L_442)


	//   ....[0]....
.L_442:
        /*0204*/ 	.word	0x00000eb0


	//   ....[1]....
        /*0208*/ 	.word	0x00001130


	//----- nvinfo : EIATTR_CRS_STACK_SIZE
	.align		4
.L_443:
        /*020c*/ 	.byte	0x04, 0x1e
        /*020e*/ 	.short	(.L_445 - .L_444)
.L_444:
        /*0210*/ 	.word	0x00000000


	//----- nvinfo : EIATTR_CBANK_PARAM_SIZE
	.align		4
.L_445:
        /*0214*/ 	.byte	0x03, 0x19
        /*0216*/ 	.short	0x00a0


	//----- nvinfo : EIATTR_PARAM_CBANK
	.align		4
        /*0218*/ 	.byte	0x04, 0x0a
        /*021a*/ 	.short	(.L_447 - .L_446)
	.align		4
.L_446:
        /*021c*/ 	.word	index@(.nv.constant0._ZN5flash32prepare_varlen_num_blocks_kernelILi2ELb0EEEviiiPKiS2_S2_S2_S2_S2_iiiiiN7cutlass10FastDivmodES4_PiS5_S5_S5_S5_bbbi)
        /*0220*/ 	.short	0x0380
        /*0222*/ 	.short	0x00a0


	//----- nvinfo : EIATTR_SW_WAR
	.align		4
.L_447:
        /*0224*/ 	.byte	0x04, 0x36
        /*0226*/ 	.short	(.L_449 - .L_448)
.L_448:
        /*0228*/ 	.word	0x00000008
.L_449:


//--------------------- .nv.info._ZN5flash32prepare_varlen_num_blocks_kernelILi1ELb0EEEviiiPKiS2_S2_S2_S2_S2_iiiiiN7cutlass10FastDivmodES4_PiS5_S5_S5_S5_bbbi --------------------------
	.section	.nv.info._ZN5flash32prepare_varlen_num_blocks_kernelILi1ELb0EEEviiiPKiS2_S2_S2_S2_S2_iiiiiN7cutlass10FastDivmodES4_PiS5_S5_S5_S5_bbbi,"",@"SHT_CUDA_INFO"
	.sectionflags	@""
	.align	4


	//----- nvinfo : EIATTR_CUDA_API_VERSION
	.align		4
        /*0000*/ 	.byte	0x04, 0x37
        /*0002*/ 	.short	(.L_451 - .L_450)
.L_450:
        /*0004*/ 	.word	0x00000082


	//----- nvinfo : EIATTR_KPARAM_INFO
	.align		4
.L_451:
        /*0008*/ 	.byte	0x04, 0x17
        /*000a*/ 	.short	(.L_453 - .L_452)
.L_452:
        /*000c*/ 	.word	0x00000000
        /*0010*/ 	.short	0x0018
        /*0012*/ 	.short	0x009c
        /*0014*/ 	.byte	0x00, 0xf0, 0x11, 0x00


	//----- nvinfo : EIATTR_KPARAM_INFO
	.align		4
.L_453:
        /*0018*/ 	.byte	0x04, 0x17
        /*001a*/ 	.short	(.L_455 - .L_454)
.L_454:
        /*001c*/ 	.word	0x00000000
        /*0020*/ 	.short	0x0017
        /*0022*/ 	.short	0x009a
        /*0024*/ 	.byte	0x00, 0xf0, 0x05, 0x00


	//----- nvinfo : EIATTR_KPARAM_INFO
	.align		4
.L_455:
        /*0028*/ 	.byte	0x04, 0x17
        /*002a*/ 	.short	(.L_457 - .L_456)
.L_456:
        /*002c*/ 	.word	0x00000000
        /*0030*/ 	.short	0x0016
        /*0032*/ 	.short	0x0099
        /*0034*/ 	.byte	0x00, 0xf0, 0x05, 0x00


	//----- nvinfo : EIATTR_KPARAM_INFO
	.align		4
.L_457:
        /*0038*/ 	.byte	0x04, 0x17
        /*003a*/ 	.short	(.L_459 - .L_458)
.L_458:
        /*003c*/ 	.word	0x00000000
        /*0040*/ 	.short	0x0015
        /*0042*/ 	.short	0x0098
        /*0044*/ 	.byte	0x00, 0xf0, 0x05, 0x00


	//----- nvinfo : EIATTR_KPARAM_INFO
	.align		4
.L_459:
        /*0048*/ 	.byte	0x04, 0x17
        /*004a*/ 	.short	(.L_461 - .L_460)
.L_460:
        /*004c*/ 	.word	0x00000000
        /*0050*/ 	.short	0x0014
        /*0052*/ 	.short	0x0090
        /*0054*/ 	.byte	0x00, 0xf5, 0x21, 0x00


	//----- nvinfo : EIATTR_KPARAM_INFO
	.align		4
.L_461:
        /*0058*/ 	.byte	0x04, 0x17
        /*005a*/ 	.short	(.L_463 - .L_462)
.L_462:
        /*005c*/ 	.word	0x00000000
        /*0060*/ 	.short	0x0013
        /*0062*/ 	.short	0x0088
        /*0064*/ 	.byte	0x00, 0xf5, 0x21, 0x00


	//----- nvinfo : EIATTR_KPARAM_INFO
	.align		4
.L_463:
        /*0068*/ 	.byte	0x04, 0x17
        /*006a*/ 	.short	(.L_465 - .L_464)
.L_464:
        /*006c*/ 	.word	0x00000000
        /*0070*/ 	.short	0x0012
        /*0072*/ 	.short	0x0080
        /*0074*/ 	.byte	0x00, 0xf5, 0x21, 0x00


	//----- nvinfo : EIATTR_KPARAM_INFO
	.align		4
.L_465:
        /*0078*/ 	.byte	0x04, 0x17
        /*007a*/ 	.short	(.L_467 - .L_466)
.L_466:
        /*007c*/ 	.word	0x00000000
        /*0080*/ 	.short	0x0011
        /*0082*/ 	.short	0x0078
        /*0084*/ 	.byte	0x00, 0xf5, 0x21, 0x00


	//----- nvinfo : EIATTR_KPARAM_INFO
	.align		4
.L_467:
        /*0088*/ 	.byte	0x04, 0x17
        /*008a*/ 	.short	(.L_469 - .L_468)
.L_468:
        /*008c*/ 	.word	0x00000000
        /*0090*/ 	.short	0x0010
        /*0092*/ 	.short	0x0070
        /*0094*/ 	.byte	0x00, 0xf5, 0x21, 0x00


	//----- nvinfo : EIATTR_KPARAM_INFO
	.align		4
.L_469:
        /*0098*/ 	.byte	0x04, 0x17
        /*009a*/ 	.short	(.L_471 - .L_470)
.L_470:
        /*009c*/ 	.word	0x00000000
        /*00a0*/ 	.short	0x000f
        /*00a2*/ 	.short	0x0060
        /*00a4*/ 	.byte	0x00, 0xf0, 0x31, 0x00


	//----- nvinfo : EIATTR_KPARAM_INFO
	.align		4
.L_471:
        /*00a8*/ 	.byte	0x04, 0x17
        /*00aa*/ 	.short	(.L_473 - .L_472)
.L_472:
        /*00ac*/ 	.word	0x00000000
        /*00b0*/ 	.short	0x000e
        /*00b2*/ 	.short	0x0054
        /*00b4*/ 	.byte	0x00, 0xf0, 0x31, 0x00


	//----- nvinfo : EIATTR_KPARAM_INFO
	.align		4
.L_473:
        /*00b8*/ 	.byte	0x04, 0x17
        /*00ba*/ 	.short	(.L_475 - .L_474)
.L_474:
        /*00bc*/ 	.word	0x00000000
        /*00c0*/ 	.short	0x000d
        /*00c2*/ 	.short	0x0050
        /*00c4*/ 	.byte	0x00, 0xf0, 0x11, 0x00


	//----- nvinfo : EIATTR_KPARAM_INFO
	.align		4
.L_475:
        /*00c8*/ 	.byte	0x04, 0x17
        /*00ca*/ 	.short	(.L_477 - .L_476)
.L_476:
        /*00cc*/ 	.word	0x00000000
        /*00d0*/ 	.short	0x000c
        /*00d2*/ 	.short	0x004c
        /*00d4*/ 	.byte	0x00, 0xf0, 0x11, 0x00


	//----- nvinfo : EIATTR_KPARAM_INFO
	.align		4
.L_477:
        /*00d8*/ 	.byte	0x04, 0x17
        /*00da*/ 	.short	(.L_479 - .L_478)
.L_478:
        /*00dc*/ 	.word	0x00000000
        /*00e0*/ 	.short	0x000b
        /*00e2*/ 	.short	0x0048
        /*00e4*/ 	.byte	0x00, 0xf0, 0x11, 0x00


	//----- nvinfo : EIATTR_KPARAM_INFO
	.align		4
.L_479:
        /*00e8*/ 	.byte	0x04, 0x17
        /*00ea*/ 	.short	(.L_481 - .L_480)
.L_480:
        /*00ec*/ 	.word	0x00000000
        /*00f0*/ 	.short	0x000a
        /*00f2*/ 	.short	0x0044
        /*00f4*/ 	.byte	0x00, 0xf0, 0x11, 0x00


	//----- nvinfo : EIATTR_KPARAM_INFO
	.align		4
.L_481:
        /*00f8*/ 	.byte	0x04, 0x17
        /*00fa*/ 	.short	(.L_483 - .L_482)
.L_482:
        /*00fc*/ 	.word	0x00000000
        /*0100*/ 	.short	0x0009
        /*0102*/ 	.short	0x0040
        /*0104*/ 	.byte	0x00, 0xf0, 0x11, 0x00


	//----- nvinfo : EIATTR_KPARAM_INFO
	.align		4
.L_483:
        /*0108*/ 	.byte	0x04, 0x17
        /*010a*/ 	.short	(.L_485 - .L_484)
.L_484:
        /*010c*/ 	.word	0x00000000
        /*0110*/ 	.short	0x0008
        /*0112*/ 	.short	0x0038
        /*0114*/ 	.byte	0x00, 0xf5, 0x21, 0x00


	//----- nvinfo : EIATTR_KPARAM_INFO
	.align		4
.L_485:
        /*0118*/ 	.byte	0x04, 0x17
        /*011a*/ 	.short	(.L_487 - .L_486)
.L_486:
        /*011c*/ 	.word	0x00000000
        /*0120*/ 	.short	0x0007
        /*0122*/ 	.short	0x0030
        /*0124*/ 	.byte	0x00, 0xf5, 0x21, 0x00


	//----- nvinfo : EIATTR_KPARAM_INFO
	.align		4
.L_487:
        /*0128*/ 	.byte	0x04, 0x17
        /*012a*/ 	.short	(.L_489 - .L_488)
.L_488:
        /*012c*/ 	.word	0x00000000
        /*0130*/ 	.short	0x0006
        /*0132*/ 	.short	0x0028
        /*0134*/ 	.byte	0x00, 0xf5, 0x21, 0x00


	//----- nvinfo : EIATTR_KPARAM_INFO
	.align		4
.L_489:
        /*0138*/ 	.byte	0x04, 0x17
        /*013a*/ 	.short	(.L_491 - .L_490)
.L_490:
        /*013c*/ 	.word	0x00000000
        /*0140*/ 	.short	0x0005
        /*0142*/ 	.short	0x0020
        /*0144*/ 	.byte	0x00, 0xf5, 0x21, 0x00


	//----- nvinfo : EIATTR_KPARAM_INFO
	.align		4
.L_491:
        /*0148*/ 	.byte	0x04, 0x17
        /*014a*/ 	.short	(.L_493 - .L_492)
.L_492:
        /*014c*/ 	.word	0x00000000
        /*0150*/ 	.short	0x0004
        /*0152*/ 	.short	0x0018
        /*0154*/ 	.byte	0x00, 0xf5, 0x21, 0x00


	//----- nvinfo : EIATTR_KPARAM_INFO
	.align		4
.L_493:
        /*0158*/ 	.byte	0x04, 0x17
        /*015a*/ 	.short	(.L_495 - .L_494)
.L_494:
        /*015c*/ 	.word	0x00000000
        /*0160*/ 	.short	0x0003
        /*0162*/ 	.short	0x0010
        /*0164*/ 	.byte	0x00, 0xf5, 0x21, 0x00


	//----- nvinfo : EIATTR_KPARAM_INFO
	.align		4
.L_495:
        /*0168*/ 	.byte	0x04, 0x17
        /*016a*/ 	.short	(.L_497 - .L_496)
.L_496:
        /*016c*/ 	.word	0x00000000
        /*0170*/ 	.short	0x0002
        /*0172*/ 	.short	0x0008
        /*0174*/ 	.byte	0x00, 0xf0, 0x11, 0x00


	//----- nvinfo : EIATTR_KPARAM_INFO
	.align		4
.L_497:
        /*0178*/ 	.byte	0x04, 0x17
        /*017a*/ 	.short	(.L_499 - .L_498)
.L_498:
        /*017c*/ 	.word	0x00000000
        /*0180*/ 	.short	0x0001
        /*0182*/ 	.short	0x0004
        /*0184*/ 	.byte	0x00, 0xf0, 0x11, 0x00


	//----- nvinfo : EIATTR_KPARAM_INFO
	.align		4
.L_499:
        /*0188*/ 	.byte	0x04, 0x17
        /*018a*/ 	.short	(.L_501 - .L_500)
.L_500:
        /*018c*/ 	.word	0x00000000
        /*0190*/ 	.short	0x0000
        /*0192*/ 	.short	0x0000
        /*0194*/ 	.byte	0x00, 0xf0, 0x11, 0x00


	//----- nvinfo : EIATTR_SPARSE_MMA_MASK
	.align		4
.L_501:
        /*0198*/ 	.byte	0x03, 0x50
        /*019a*/ 	.short	0x0000


	//----- nvinfo : EIATTR_MAXREG_COUNT
	.align		4
        /*019c*/ 	.byte	0x03, 0x1b
        /*019e*/ 	.short	0x00ff


	//----- nvinfo : EIATTR_NUM_BARRIERS
	.align		4
        /*01a0*/ 	.byte	0x02, 0x4c
        /*01a2*/ 	.byte	0x01
	.zero		1


	//----- nvinfo : EIATTR_MERCURY_ISA_VERSION
	.align		4
        /*01a4*/ 	.byte	0x03, 0x5f
        /*01a6*/ 	.short	0x0101


	//----- nvinfo : EIATTR_INT_WARP_WIDE_INSTR_OFFSETS
	.align		4
        /*01a8*/ 	.byte	0x04, 0x31
        /*01aa*/ 	.short	(.L_503 - .L_502)


	//   ....[0]....
.L_502:
        /*01ac*/ 	.word	0x000009a0


	//   ....[1]....
        /*01b0*/ 	.word	0x000009b0


	//----- nvinfo : EIATTR_COOP_GROUP_MASK_REGIDS
	.align		4
.L_503:
        /*01b4*/ 	.byte	0x04, 0x29
        /*01b6*/ 	.short	(.L_505 - .L_504)


	//   ....[0]....
.L_504:
        /*01b8*/ 	.word	0xffffffff


	//   ....[1]....
        /*01bc*/ 	.word	0xffffffff


	//   ....[2]....
        /*01c0*/ 	.word	0xffffffff


	//   ....[3]....
        /*01c4*/ 	.word	0xffffffff


	//   ....[4]....
        /*01c8*/ 	.word	0xffffffff


	//   ....[5]....
        /*01cc*/ 	.word	0xffffffff


	//   ....[6]....
        /*01d0*/ 	.word	0xffffffff


	//   ....[7]....
        /*01d4*/ 	.word	0xffffffff


	//----- nvinfo : EIATTR_COOP_GROUP_INSTR_OFFSETS
	.align		4
.L_505:
        /*01d8*/ 	.byte	0x04, 0x28
        /*01da*/ 	.short	(.L_507 - .L_506)


	//   ....[0]....
.L_506:
        /*01dc*/ 	.word	0x00000330


	//   ....[1]....
        /*01e0*/ 	.word	0x00000670


	//   ....[2]....
        /*01e4*/ 	.word	0x00000760


	//   ....[3]....
        /*01e8*/ 	.word	0x000008d0


	//   ....[4]....
        /*01ec*/ 	.word	0x000008f0


	//   ....[5]....
        /*01f0*/ 	.word	0x00000910


	//   ....[6]....
        /*01f4*/ 	.word	0x00000930


	//   ....[7]....
        /*01f8*/ 	.word	0x00000950


	//----- nvinfo : EIATTR_VRC_CTA_INIT_COUNT
	.align		4
.L_507:
        /*01fc*/ 	.byte	0x02, 0x4a
	.zero		1
	.zero		1


	//----- nvinfo : EIATTR_EXIT_INSTR_OFFSETS
	.align		4
        /*0200*/ 	.byte	0x04, 0x1c
        /*0202*/ 	.short	(.L_509 - .L_508)


	//   ....[0]....
.L_508:
        /*0204*/ 	.word	0x00000eb0


	//   ....[1]....
        /*0208*/ 	.word	0x00001130


	//----- nvinfo : EIATTR_CRS_STACK_SIZE
	.align		4
.L_509:
        /*020c*/ 	.byte	0x04, 0x1e
        /*020e*/ 	.short	(.L_511 - .L_510)
.L_510:
        /*0210*/ 	.word	0x00000000


	//----- nvinfo : EIATTR_CBANK_PARAM_SIZE
	.align		4
.L_511:
        /*0214*/ 	.byte	0x03, 0x19
        /*0216*/ 	.short	0x00a0


	//----- nvinfo : EIATTR_PARAM_CBANK
	.align		4
        /*0218*/ 	.byte	0x04, 0x0a
        /*021a*/ 	.short	(.L_513 - .L_512)
	.align		4
.L_512:
        /*021c*/ 	.word	index@(.nv.constant0._ZN5flash32prepare_varlen_num_blocks_kernelILi1ELb0EEEviiiPKiS2_S2_S2_S2_S2_iiiiiN7cutlass10FastDivmodES4_PiS5_S5_S5_S5_bbbi)
        /*0220*/ 	.short	0x0380
        /*0222*/ 	.short	0x00a0


	//----- nvinfo : EIATTR_SW_WAR
	.align		4
.L_513:
        /*0224*/ 	.byte	0x04, 0x36
        /*0226*/ 	.short	(.L_515 - .L_514)
.L_514:
        /*0228*/ 	.word	0x00000008
.L_515:


//--------------------- .nv.info._ZN5flash32prepare_varlen_num_blocks_kernelILi32ELb1EEEviiiPKiS2_S2_S2_S2_S2_iiiiiN7cutlass10FastDivmodES4_PiS5_S5_S5_S5_bbbi --------------------------
	.section	.nv.info._ZN5flash32prepare_varlen_num_blocks_kernelILi32ELb1EEEviiiPKiS2_S2_S2_S2_S2_iiiiiN7cutlass10FastDivmodES4_PiS5_S5_S5_S5_bbbi,"",@"SHT_CUDA_INFO"
	.sectionflags	@""
	.align	4


	//----- nvinfo : EIATTR_CUDA_API_VERSION
	.align		4
        /*0000*/ 	.byte	0x04, 0x37
        /*0002*/ 	.short	(.L_517 - .L_516)
.L_516:
        /*0004*/ 	.word	0x00000082


	//----- nvinfo : EIATTR_KPARAM_INFO
	.align		4
.L_517:
        /*0008*/ 	.byte	0x04, 0x17
        /*000a*/ 	.short	(.L_519 - .L_518)
.L_518:
        /*000c*/ 	.word	0x00000000
        /*0010*/ 	.short	0x0018
        /*0012*/ 	.short	0x009c
        /*0014*/ 	.byte	0x00, 0xf0, 0x11, 0x00


	//----- nvinfo : EIATTR_KPARAM_INFO
	.align		4
.L_519:
        /*0018*/ 	.byte	0x04, 0x17
        /*001a*/ 	.short	(.L_521 - .L_520)
.L_520:
        /*001c*/ 	.word	0x00000000
        /*0020*/ 	.short	0x0017
        /*0022*/ 	.short	0x009a
        /*0024*/ 	.byte	0x00, 0xf0, 0x05, 0x00


	//----- nvinfo : EIATTR_KPARAM_INFO
	.align		4
.L_521:
        /*0028*/ 	.byte	0x04, 0x17
        /*002a*/ 	.short	(.L_523 - .L_522)
.L_522:
        /*002c*/ 	.word	0x00000000
        /*0030*/ 	.short	0x0016
        /*0032*/ 	.short	0x0099
        /*0034*/ 	.byte	0x00, 0xf0, 0x05, 0x00


	//----- nvinfo : EIATTR_KPARAM_INFO
	.align		4
.L_523:
        /*0038*/ 	.byte	0x04, 0x17
        /*003a*/ 	.short	(.L_525 - .L_524)
.L_524:
        /*003c*/ 	.word	0x00000000
        /*0040*/ 	.short	0x0015
        /*0042*/ 	.short	0x0098
        /*0044*/ 	.byte	0x00, 0xf0, 0x05, 0x00


	//----- nvinfo : EIATTR_KPARAM_INFO
	.align		4
.L_525:
        /*0048*/ 	.byte	0x04, 0x17
        /*004a*/ 	.short	(.L_527 - .L_526)
.L_526:
        /*004c*/ 	.word	0x00000000
        /*0050*/ 	.short	0x0014
        /*0052*/ 	.short	0x0090
        /*0054*/ 	.byte	0x00, 0xf5, 0x21, 0x00


	//----- nvinfo : EIATTR_KPARAM_INFO
	.align		4
.L_527:
        /*0058*/ 	.byte	0x04, 0x17
        /*005a*/ 	.short	(.L_529 - .L_528)
.L_528:
        /*005c*/ 	.word	0x00000000
        /*0060*/ 	.short	0x0013
        /*0062*/ 	.short	0x0088
        /*0064*/ 	.byte	0x00, 0xf5, 0x21, 0x00


	//----- nvinfo : EIATTR_KPARAM_INFO
	.align		4
.L_529:
        /*0068*/ 	.byte	0x04, 0x17
        /*006a*/ 	.short	(.L_531 - .L_530)
.L_530:
        /*006c*/ 	.word	0x00000000
        /*0070*/ 	.short	0x0012
        /*0072*/ 	.short	0x0080
        /*0074*/ 	.byte	0x00, 0xf5, 0x21, 0x00


	//----- nvinfo : EIATTR_KPARAM_INFO
	.align		4
.L_531:
        /*0078*/ 	.byte	0x04, 0x17
        /*007a*/ 	.short	(.L_533 - .L_532)
.L_532:
        /*007c*/ 	.word	0x00000000
        /*0080*/ 	.short	0x0011
        /*0082*/ 	.short	0x0078
        /*0084*/ 	.byte	0x00, 0xf5, 0x21, 0x00


	//----- nvinfo : EIATTR_KPARAM_INFO
	.align		4
.L_533:
        /*0088*/ 	.byte	0x04, 0x17
        /*008a*/ 	.short	(.L_535 - .L_534)
.L_534:
        /*008c*/ 	.word	0x00000000
        /*0090*/ 	.short	0x0010
        /*0092*/ 	.short	0x0070
        /*0094*/ 	.byte	0x00, 0xf5, 0x21, 0x00


	//----- nvinfo : EIATTR_KPARAM_INFO
	.align		4
.L_535:
        /*0098*/ 	.byte	0x04, 0x17
        /*009a*/ 	.short	(.L_537 - .L_536)
.L_536:
        /*009c*/ 	.word	0x00000000
        /*00a0*/ 	.short	0x000f
        /*00a2*/ 	.short	0x0060
        /*00a4*/ 	.byte	0x00, 0xf0, 0x31, 0x00


	//----- nvinfo : EIATTR_KPARAM_INFO
	.align		4
.L_537:
        /*00a8*/ 	.byte	0x04, 0x17
        /*00aa*/ 	.short	(.L_539 - .L_538)
.L_538:
        /*00ac*/ 	.word	0x00000000
        /*00b0*/ 	.short	0x000e
        /*00b2*/ 	.short	0x0054
        /*00b4*/ 	.byte	0x00, 0xf0, 0x31, 0x00


	//----- nvinfo : EIATTR_KPARAM_INFO
	.align		4
.L_539:
        /*00b8*/ 	.byte	0x04, 0x17
        /*00ba*/ 	.short	(.L_541 - .L_540)
.L_540:
        /*00bc*/ 	.word	0x00000000
        /*00c0*/ 	.short	0x000d
        /*00c2*/ 	.short	0x0050
        /*00c4*/ 	.byte	0x00, 0xf0, 0x11, 0x00


	//----- nvinfo : EIATTR_KPARAM_INFO
	.align		4
.L_541:
        /*00c8*/ 	.byte	0x04, 0x17
        /*00ca*/ 	.short	(.L_543 - .L_542)
.L_542:
        /*00cc*/ 	.word	0x00000000
        /*00d0*/ 	.short	0x000c
        /*00d2*/ 	.short	0x004c
        /*00d4*/ 	.byte	0x00, 0xf0, 0x11, 0x00


	//----- nvinfo : EIATTR_KPARAM_INFO
	.align		4
.L_543:
        /*00d8*/ 	.byte	0x04, 0x17
        /*00da*/ 	.short	(.L_545 - .L_544)
.L_544:
        /*00dc*/ 	.word	0x00000000
        /*00e0*/ 	.short	0x000b
        /*00e2*/ 	.short	0x0048
        /*00e4*/ 	.byte	0x00, 0xf0, 0x11, 0x00


	//----- nvinfo : EIATTR_KPARAM_INFO
	.align		4
.L_545:
        /*00e8*/ 	.byte	0x04, 0x17
        /*00ea*/ 	.short	(.L_547 - .L_546)
.L_546:
        /*00ec*/ 	.word	0x00000000
        /*00f0*/ 	.short	0x000a
        /*00f2*/ 	.short	0x0044
        /*00f4*/ 	.byte	0x00, 0xf0, 0x11, 0x00


	//----- nvinfo : EIATTR_KPARAM_INFO
	.align		4
.L_547:
        /*00f8*/ 	.byte	0x04, 0x17
        /*00fa*/ 	.short	(.L_549 - .L_548)
.L_548:
        /*00fc*/ 	.word	0x00000000
        /*0100*/ 	.short	0x0009
        /*0102*/ 	.short	0x0040
        /*0104*/ 	.byte	0x00, 0xf0, 0x11, 0x00


	//----- nvinfo : EIATTR_KPARAM_INFO
	.align		4
.L_549:
        /*0108*/ 	.byte	0x04, 0x17
        /*010a*/ 	.short	(.L_551 - .L_550)
.L_550:
        /*010c*/ 	.word	0x00000000
        /*0110*/ 	.short	0x0008
        /*0112*/ 	.short	0x0038
        /*0114*/ 	.byte	0x00, 0xf5, 0x21, 0x00


	//----- nvinfo : EIATTR_KPARAM_INFO
	.align		4
.L_551:
        /*0118*/ 	.byte	0x04, 0x17
        /*011a*/ 	.short	(.L_553 - .L_552)
.L_552:
        /*011c*/ 	.word	0x00000000
        /*0120*/ 	.short	0x0007
        /*0122*/ 	.short	0x0030
        /*0124*/ 	.byte	0x00, 0xf5, 0x21, 0x00


	//----- nvinfo : EIATTR_KPARAM_INFO
	.align		4
.L_553:
        /*0128*/ 	.byte	0x04, 0x17
        /*012a*/ 	.short	(.L_555 - .L_554)
.L_554:
        /*012c*/ 	.word	0x00000000
        /*0130*/ 	.short	0x0006
        /*0132*/ 	.short	0x0028
        /*0134*/ 	.byte	0x00, 0xf5, 0x21, 0x00


	//----- nvinfo : EIATTR_KPARAM_INFO
	.align		4
.L_555:
        /*0138*/ 	.byte	0x04, 0x17
        /*013a*/ 	.short	(.L_557 - .L_556)
.L_556:
        /*013c*/ 	.word	0x00000000
        /*0140*/ 	.short	0x0005
        /*0142*/ 	.short	0x0020
        /*0144*/ 	.byte	0x00, 0xf5, 0x21, 0x00


	//----- nvinfo : EIATTR_KPARAM_INFO
	.align		4
.L_557:
        /*0148*/ 	.byte	0x04, 0x17
        /*014a*/ 	.short	(.L_559 - .L_558)
.L_558:
        /*014c*/ 	.word	0x00000000
        /*0150*/ 	.short	0x0004
        /*0152*/ 	.short	0x0018
        /*0154*/ 	.byte	0x00, 0xf5, 0x21, 0x00


	//----- nvinfo : EIATTR_KPARAM_INFO
	.align		4
.L_559:
        /*0158*/ 	.byte	0x04, 0x17
        /*015a*/ 	.short	(.L_561 - .L_560)
.L_560:
        /*015c*/ 	.word	0x00000000
        /*0160*/ 	.short	0x0003
        /*0162*/ 	.short	0x0010
        /*0164*/ 	.byte	0x00, 0xf5, 0x21, 0x00


	//----- nvinfo : EIATTR_KPARAM_INFO
	.align		4
.L_561:
        /*0168*/ 	.byte	0x04, 0x17
        /*016a*/ 	.short	(.L_563 - .L_562)
.L_562:
        /*016c*/ 	.word	0x00000000
        /*0170*/ 	.short	0x0002
        /*0172*/ 	.short	0x0008
        /*0174*/ 	.byte	0x00, 0xf0, 0x11, 0x00


	//----- nvinfo : EIATTR_KPARAM_INFO
	.align		4
.L_563:
        /*0178*/ 	.byte	0x04, 0x17
        /*017a*/ 	.short	(.L_565 - .L_564)
.L_564:
        /*017c*/ 	.word	0x00000000
        /*0180*/ 	.short	0x0001
        /*0182*/ 	.short	0x0004
        /*0184*/ 	.byte	0x00, 0xf0, 0x11, 0x00


	//----- nvinfo : EIATTR_KPARAM_INFO
	.align		4
.L_565:
        /*0188*/ 	.byte	0x04, 0x17
        /*018a*/ 	.short	(.L_567 - .L_566)
.L_566:
        /*018c*/ 	.word	0x00000000
        /*0190*/ 	.short	0x0000
        /*0192*/ 	.short	0x0000
        /*0194*/ 	.byte	0x00, 0xf0, 0x11, 0x00


	//----- nvinfo : EIATTR_SPARSE_MMA_MASK
	.align		4
.L_567:
        /*0198*/ 	.byte	0x03, 0x50
        /*019a*/ 	.short	0x0000


	//----- nvinfo : EIATTR_MAXREG_COUNT
	.align		4
        /*019c*/ 	.byte	0x03, 0x1b
        /*019e*/ 	.short	0x00ff


	//----- nvinfo : EIATTR_NUM_BARRIERS
	.align		4
        /*01a0*/ 	.byte	0x02, 0x4c
        /*01a2*/ 	.byte	0x01
	.zero		1


	//----- nvinfo : EIATTR_MERCURY_ISA_VERSION
	.align		4
        /*01a4*/ 	.byte	0x03, 0x5f
        /*01a6*/ 	.short	0x0101


	//----- nvinfo : EIATTR_INT_WARP_WIDE_INSTR_OFFSETS
	.align		4
        /*01a8*/ 	.byte	0x04, 0x31
        /*01aa*/ 	.short	(.L_569 - .L_568)


	//   ....[0]....
.L_568:
        /*01ac*/ 	.word	0x000009b0


	//   ....[1]....
        /*01b0*/ 	.word	0x000009c0


	//----- nvinfo : EIATTR_COOP_GROUP_MASK_REGIDS
	.align		4
.L_569:
        /*01b4*/ 	.byte	0x04, 0x29
        /*01b6*/ 	.short	(.L_571 - .L_570)


	//   ....[0]....
.L_570:
        /*01b8*/ 	.word	0xffffffff


	//   ....[1]....
        /*01bc*/ 	.word	0xffffffff


	//   ....[2]....
        /*01c0*/ 	.word	0xffffffff


	//   ....[3]....
        /*01c4*/ 	.word	0xffffffff


	//   ....[4]....
        /*01c8*/ 	.word	0xffffffff


	//   ....[5]....
        /*01cc*/ 	.word	0xffffffff


	//   ....[6]....
        /*01d0*/ 	.word	0xffffffff


	//   ....[7]....
        /*01d4*/ 	.word	0xffffffff


	//----- nvinfo : EIATTR_COOP_GROUP_INSTR_OFFSETS
	.align		4
.L_571:
        /*01d8*/ 	.byte	0x04, 0x28
        /*01da*/ 	.short	(.L_573 - .L_572)


	//   ....[0]....
.L_572:
        /*01dc*/ 	.word	0x00000340


	//   ....[1]....
        /*01e0*/ 	.word	0x00000680


	//   ....[2]....
        /*01e4*/ 	.word	0x00000770


	//   ....[3]....
        /*01e8*/ 	.word	0x000008e0


	//   ....[4]....
        /*01ec*/ 	.word	0x00000900


	//   ....[5]....
        /*01f0*/ 	.word	0x00000920


	//   ....[6]....
        /*01f4*/ 	.word	0x00000940


	//   ....[7]....
        /*01f8*/ 	.word	0x00000960


	//----- nvinfo : EIATTR_VRC_CTA_INIT_COUNT
	.align		4
.L_573:
        /*01fc*/ 	.byte	0x02, 0x4a
	.zero		1
	.zero		1


	//----- nvinfo : EIATTR_EXIT_INSTR_OFFSETS
	.align		4
        /*0200*/ 	.byte	0x04, 0x1c
        /*0202*/ 	.short	(.L_575 - .L_574)


	//   ....[0]....
.L_574:
        /*0204*/ 	.word	0x000013f0


	//   ....[1]....
        /*0208*/ 	.word	0x000016a0


	//----- nvinfo : EIATTR_CRS_STACK_SIZE
	.align		4
.L_575:
        /*020c*/ 	.byte	0x04, 0x1e
        /*020e*/ 	.short	(.L_577 - .L_576)
.L_576:
        /*0210*/ 	.word	0x00000000


	//----- nvinfo : EIATTR_CBANK_PARAM_SIZE
	.align		4
.L_577:
        /*0214*/ 	.byte	0x03, 0x19
        /*0216*/ 	.short	0x00a0


	//----- nvinfo : EIATTR_PARAM_CBANK
	.align		4
        /*0218*/ 	.byte	0x04, 0x0a
        /*021a*/ 	.short	(.L_579 - .L_578)
	.align		4
.L_578:
        /*021c*/ 	.word	index@(.nv.constant0._ZN5flash32prepare_varlen_num_blocks_kernelILi32ELb1EEEviiiPKiS2_S2_S2_S2_S2_iiiiiN7cutlass10FastDivmodES4_PiS5_S5_S5_S5_bbbi)
        /*0220*/ 	.short	0x0380
        /*0222*/ 	.short	0x00a0


	//----- nvinfo : EIATTR_SW_WAR
	.align		4
.L_579:
        /*0224*/ 	.byte	0x04, 0x36
        /*0226*/ 	.short	(.L_581 - .L_580)
.L_580:
        /*0228*/ 	.word	0x00000008
.L_581:


//--------------------- .nv.info._ZN5flash32prepare_varlen_num_blocks_kernelILi16ELb1EEEviiiPKiS2_S2_S2_S2_S2_iiiiiN7cutlass10FastDivmodES4_PiS5_S5_S5_S5_bbbi --------------------------
	.section	.nv.info._ZN5flash32prepare_varlen_num_blocks_kernelILi16ELb1EEEviiiPKiS2_S2_S2_S2_S2_iiiiiN7cutlass10FastDivmodES4_PiS5_S5_S5_S5_bbbi,"",@"SHT_CUDA_INFO"
	.sectionflags	@""
	.align	4


	//----- nvinfo : EIATTR_CUDA_API_VERSION
	.align		4
        /*0000*/ 	.byte	0x04, 0x37
        /*0002*/ 	.short	(.L_583 - .L_582)
.L_582:
        /*0004*/ 	.word	0x00000082


	//----- nvinfo : EIATTR_KPARAM_INFO
	.align		4
.L_583:
        /*0008*/ 	.byte	0x04, 0x17
        /*000a*/ 	.short	(.L_585 - .L_584)
.L_584:
        /*000c*/ 	.word	0x00000000
        /*0010*/ 	.short	0x0018
        /*0012*/ 	.short	0x009c
        /*0014*/ 	.byte	0x00, 0xf0, 0x11, 0x00


	//----- nvinfo : EIATTR_KPARAM_INFO
	.align		4
.L_585:
        /*0018*/ 	.byte	0x04, 0x17
        /*001a*/ 	.short	(.L_587 - .L_586)
.L_586:
        /*001c*/ 	.word	0x00000000
        /*0020*/ 	.short	0x0017
        /*0022*/ 	.short	0x009a
        /*0024*/ 	.byte	0x00, 0xf0, 0x05, 0x00


	//----- nvinfo : EIATTR_KPARAM_INFO
	.align		4
.L_587:
        /*0028*/ 	.byte	0x04, 0x17
        /*002a*/ 	.short	(.L_589 - .L_588)
.L_588:
        /*002c*/ 	.word	0x00000000
        /*0030*/ 	.short	0x0016
        /*0032*/ 	.short	0x0099
        /*0034*/ 	.byte	0x00, 0xf0, 0x05, 0x00


	//----- nvinfo : EIATTR_KPARAM_INFO
	.align		4
.L_589:
        /*0038*/ 	.byte	0x04, 0x17
        /*003a*/ 	.short	(.L_591 - .L_590)
.L_590:
        /*003c*/ 	.word	0x00000000
        /*0040*/ 	.short	0x0015
        /*0042*/ 	.short	0x0098
        /*0044*/ 	.byte	0x00, 0xf0, 0x05, 0x00


	//----- nvinfo : EIATTR_KPARAM_INFO
	.align		4
.L_591:
        /*0048*/ 	.byte	0x04, 0x17
        /*004a*/ 	.short	(.L_593 - .L_592)
.L_592:
        /*004c*/ 	.word	0x00000000
        /*0050*/ 	.short	0x0014
        /*0052*/ 	.short	0x0090
        /*0054*/ 	.byte	0x00, 0xf5, 0x21, 0x00


	//----- nvinfo : EIATTR_KPARAM_INFO
	.align		4
.L_593:
        /*0058*/ 	.byte	0x04, 0x17
        /*005a*/ 	.short	(.L_595 - .L_594)
.L_594:
        /*005c*/ 	.word	0x00000000
        /*0060*/ 	.short	0x0013
        /*0062*/ 	.short	0x0088
        /*0064*/ 	.byte	0x00, 0xf5, 0x21, 0x00


	//----- nvinfo : EIATTR_KPARAM_INFO
	.align		4
.L_595:
        /*0068*/ 	.byte	0x04, 0x17
        /*006a*/ 	.short	(.L_597 - .L_596)
.L_596:
        /*006c*/ 	.word	0x00000000
        /*0070*/ 	.short	0x0012
        /*0072*/ 	.short	0x0080
        /*0074*/ 	.byte	0x00, 0xf5, 0x21, 0x00


	//----- nvinfo : EIATTR_KPARAM_INFO
	.align		4
.L_597:
        /*0078*/ 	.byte	0x04, 0x17
        /*007a*/ 	.short	(.L_599 - .L_598)
.L_598:
        /*007c*/ 	.word	0x00000000
        /*0080*/ 	.short	0x0011
        /*0082*/ 	.short	0x0078
        /*0084*/ 	.byte	0x00, 0xf5, 0x21, 0x00


	//----- nvinfo : EIATTR_KPARAM_INFO
	.align		4
.L_599:
        /*0088*/ 	.byte	0x04, 0x17
        /*008a*/ 	.short	(.L_601 - .L_600)
.L_600:
        /*008c*/ 	.word	0x00000000
        /*0090*/ 	.short	0x0010
        /*0092*/ 	.short	0x0070
        /*0094*/ 	.byte	0x00, 0xf5, 0x21, 0x00


	//----- nvinfo : EIATTR_KPARAM_INFO
	.align		4
.L_601:
        /*0098*/ 	.byte	0x04, 0x17
        /*009a*/ 	.short	(.L_603 - .L_602)
.L_602:
        /*009c*/ 	.word	0x00000000
        /*00a0*/ 	.short	0x000f
        /*00a2*/ 	.short	0x0060
        /*00a4*/ 	.byte	0x00, 0xf0, 0x31, 0x00


	//----- nvinfo : EIATTR_KPARAM_INFO
	.align		4
.L_603:
        /*00a8*/ 	.byte	0x04, 0x17
        /*00aa*/ 	.short	(.L_605 - .L_604)
.L_604:
        /*00ac*/ 	.word	0x00000000
        /*00b0*/ 	.short	0x000e
        /*00b2*/ 	.short	0x0054
        /*00b4*/ 	.byte	0x00, 0xf0, 0x31, 0x00


	//----- nvinfo : EIATTR_KPARAM_INFO
	.align		4
.L_605:
        /*00b8*/ 	.byte	0x04, 0x17
        /*00ba*/ 	.short	(.L_607 - .L_606)
.L_606:
        /*00bc*/ 	.word	0x00000000
        /*00c0*/ 	.short	0x000d
        /*00c2*/ 	.short	0x0050
        /*00c4*/ 	.byte	0x00, 0xf0, 0x11, 0x00


	//----- nvinfo : EIATTR_KPARAM_INFO
	.align		4
.L_607:
        /*00c8*/ 	.byte	0x04, 0x17
        /*00ca*/ 	.short	(.L_609 - .L_608)
.L_608:
        /*00cc*/ 	.word	0x00000000
        /*00d0*/ 	.short	0x000c
        /*00d2*/ 	.short	0x004c
        /*00d4*/ 	.byte	0x00, 0xf0, 0x11, 0x00


	//----- nvinfo : EIATTR_KPARAM_INFO
	.align		4
.L_609:
        /*00d8*/ 	.byte	0x04, 0x17
        /*00da*/ 	.short	(.L_611 - .L_610)
.L_610:
        /*00dc*/ 	.word	0x00000000
        /*00e0*/ 	.short	0x000b
        /*00e2*/ 	.short	0x0048
        /*00e4*/ 	.byte	0x00, 0xf0, 0x11, 0x00


	//----- nvinfo : EIATTR_KPARAM_INFO
	.align		4
.L_611:
        /*00e8*/ 	.byte	0x04, 0x17
        /*00ea*/ 	.short	(.L_613 - .L_612)
.L_612:
        /*00ec*/ 	.word	0x00000000
        /*00f0*/ 	.short	0x000a
        /*00f2*/ 	.short	0x0044
        /*00f4*/ 	.byte	0x00, 0xf0, 0x11, 0x00


	//----- nvinfo : EIATTR_KPARAM_INFO
	.align		4
.L_613:
        /*00f8*/ 	.byte	0x04, 0x17
        /*00fa*/ 	.short	(.L_615 - .L_614)
.L_614:
        /*00fc*/ 	.word	0x00000000
        /*0100*/ 	.short	0x0009
        /*0102*/ 	.short	0x0040
        /*0104*/ 	.byte	0x00, 0xf0, 0x11, 0x00


	//----- nvinfo : EIATTR_KPARAM_INFO
	.align		4
.L_615:
        /*0108*/ 	.byte	0x04, 0x17
        /*010a*/ 	.short	(.L_617 - .L_616)
.L_616:
        /*010c*/ 	.word	0x00000000
        /*0110*/ 	.short	0x0008
        /*0112*/ 	.short	0x0038
        /*0114*/ 	.byte	0x00, 0xf5, 0x21, 0x00


	//----- nvinfo : EIATTR_KPARAM_INFO
	.align		4
.L_617:
        /*0118*/ 	.byte	0x04, 0x17
        /*011a*/ 	.short	(.L_619 - .L_618)
.L_618:
        /*011c*/ 	.word	0x00000000
        /*0120*/ 	.short	0x0007
        /*0122*/ 	.short	0x0030
        /*0124*/ 	.byte	0x00, 0xf5, 0x21, 0x00


	//----- nvinfo : EIATTR_KPARAM_INFO
	.align		4
.L_619:
        /*0128*/ 	.byte	0x04, 0x17
        /*012a*/ 	.short	(.L_621 - .L_620)
.L_620:
        /*012c*/ 	.word	0x00000000
        /*0130*/ 	.short	0x0006
        /*0132*/ 	.short	0x0028
        /*0134*/ 	.byte	0x00, 0xf5, 0x21, 0x00


	//----- nvinfo : EIATTR_KPARAM_INFO
	.align		4
.L_621:
        /*0138*/ 	.byte	0x04, 0x17
        /*013a*/ 	.short	(.L_623 - .L_622)
.L_622:
        /*013c*/ 	.word	0x00000000
        /*0140*/ 	.short	0x0005
        /*0142*/ 	.short	0x0020
        /*0144*/ 	.byte	0x00, 0xf5, 0x21, 0x00


	//----- nvinfo : EIATTR_KPARAM_INFO
	.align		4
.L_623:
        /*0148*/ 	.byte	0x04, 0x17
        /*014a*/ 	.short	(.L_625 - .L_624)
.L_624:
        /*014c*/ 	.word	0x00000000
        /*0150*/ 	.short	0x0004
        /*0152*/ 	.short	0x0018
        /*0154*/ 	.byte	0x00, 0xf5, 0x21, 0x00


	//----- nvinfo : EIATTR_KPARAM_INFO
	.align		4
.L_625:
        /*0158*/ 	.byte	0x04, 0x17
        /*015a*/ 	.short	(.L_627 - .L_626)
.L_626:
        /*015c*/ 	.word	0x00000000
        /*0160*/ 	.short	0x0003
        /*0162*/ 	.short	0x0010
        /*0164*/ 	.byte	0x00, 0xf5, 0x21, 0x00


	//----- nvinfo : EIATTR_KPARAM_INFO
	.align		4
.L_627:
        /*0168*/ 	.byte	0x04, 0x17
        /*016a*/ 	.short	(.L_629 - .L_628)
.L_628:
        /*016c*/ 	.word	0x00000000
        /*0170*/ 	.short	0x0002
        /*0172*/ 	.short	0x0008
        /*0174*/ 	.byte	0x00, 0xf0, 0x11, 0x00


	//----- nvinfo : EIATTR_KPARAM_INFO
	.align		4
.L_629:
        /*0178*/ 	.byte	0x04, 0x17
        /*017a*/ 	.short	(.L_631 - .L_630)
.L_630:
        /*017c*/ 	.word	0x00000000
        /*0180*/ 	.short	0x0001
        /*0182*/ 	.short	0x0004
        /*0184*/ 	.byte	0x00, 0xf0, 0x11, 0x00


	//----- nvinfo : EIATTR_KPARAM_INFO
	.align		4
.L_631:
        /*0188*/ 	.byte	0x04, 0x17
        /*018a*/ 	.short	(.L_633 - .L_632)
.L_632:
        /*018c*/ 	.word	0x00000000
        /*0190*/ 	.short	0x0000
        /*0192*/ 	.short	0x0000
        /*0194*/ 	.byte	0x00, 0xf0, 0x11, 0x00


	//----- nvinfo : EIATTR_SPARSE_MMA_MASK
	.align		4
.L_633:
        /*0198*/ 	.byte	0x03, 0x50
        /*019a*/ 	.short	0x0000


	//----- nvinfo : EIATTR_MAXREG_COUNT
	.align		4
        /*019c*/ 	.byte	0x03, 0x1b
        /*019e*/ 	.short	0x00ff


	//----- nvinfo : EIATTR_NUM_BARRIERS
	.align		4
        /*01a0*/ 	.byte	0x02, 0x4c
        /*01a2*/ 	.byte	0x01
	.zero		1


	//----- nvinfo : EIATTR_MERCURY_ISA_VERSION
	.align		4
        /*01a4*/ 	.byte	0x03, 0x5f
        /*01a6*/ 	.short	0x0101


	//----- nvinfo : EIATTR_INT_WARP_WIDE_INSTR_OFFSETS
	.align		4
        /*01a8*/ 	.byte	0x04, 0x31
        /*01aa*/ 	.short	(.L_635 - .L_634)


	//   ....[0]....
.L_634:
        /*01ac*/ 	.word	0x000009b0


	//   ....[1]....
        /*01b0*/ 	.word	0x000009c0


	//----- nvinfo : EIATTR_COOP_GROUP_MASK_REGIDS
	.align		4
.L_635:
        /*01b4*/ 	.byte	0x04, 0x29
        /*01b6*/ 	.short	(.L_637 - .L_636)


	//   ....[0]....
.L_636:
        /*01b8*/ 	.word	0xffffffff


	//   ....[1]....
        /*01bc*/ 	.word	0xffffffff


	//   ....[2]....
        /*01c0*/ 	.word	0xffffffff


	//   ....[3]....
        /*01c4*/ 	.word	0xffffffff


	//   ....[4]....
        /*01c8*/ 	.word	0xffffffff


	//   ....[5]....
        /*01cc*/ 	.word	0xffffffff


	//   ....[6]....
        /*01d0*/ 	.word	0xffffffff


	//   ....[7]....
        /*01d4*/ 	.word	0xffffffff


	//----- nvinfo : EIATTR_COOP_GROUP_INSTR_OFFSETS
	.align		4
.L_637:
        /*01d8*/ 	.byte	0x04, 0x28
        /*01da*/ 	.short	(.L_639 - .L_638)


	//   ....[0]....
.L_638:
        /*01dc*/ 	.word	0x00000340


	//   ....[1]....
        /*01e0*/ 	.word	0x00000680


	//   ....[2]....
        /*01e4*/ 	.word	0x00000770


	//   ....[3]....
        /*01e8*/ 	.word	0x000008e0


	//   ....[4]....
        /*01ec*/ 	.word	0x00000900


	//   ....[5]....
        /*01f0*/ 	.word	0x00000920


	//   ....[6]....
        /*01f4*/ 	.word	0x00000940


	//   ....[7]....
        /*01f8*/ 	.word	0x00000960


	//----- nvinfo : EIATTR_VRC_CTA_INIT_COUNT
	.align		4
.L_639:
        /*01fc*/ 	.byte	0x02, 0x4a
	.zero		1
	.zero		1


	//----- nvinfo : EIATTR_EXIT_INSTR_OFFSETS
	.align		4
        /*0200*/ 	.byte	0x04, 0x1c
        /*0202*/ 	.short	(.L_641 - .L_640)


	//   ....[0]....
.L_640:
        /*0204*/ 	.word	0x00001410


	//   ....[1]....
        /*0208*/ 	.word	0x000016c0


	//----- nvinfo : EIATTR_CRS_STACK_SIZE
	.align		4
.L_641:
        /*020c*/ 	.byte	0x04, 0x1e
        /*020e*/ 	.short	(.L_643 - .L_642)
.L_642:
        /*0210*/ 	.word	0x00000000


	//----- nvinfo : EIATTR_CBANK_PARAM_SIZE
	.align		4
.L_643:
        /*0214*/ 	.byte	0x03, 0x19
        /*0216*/ 	.short	0x00a0


	//----- nvinfo : EIATTR_PARAM_CBANK
	.align		4
        /*0218*/ 	.byte	0x04, 0x0a
        /*021a*/ 	.short	(.L_645 - .L_644)
	.align		4
.L_644:
        /*021c*/ 	.word	index@(.nv.constant0._ZN5flash32prepare_varlen_num_blocks_kernelILi16ELb1EEEviiiPKiS2_S2_S2_S2_S2_iiiiiN7cutlass10FastDivmodES4_PiS5_S5_S5_S5_bbbi)
        /*0220*/ 	.short	0x0380
        /*0222*/ 	.short	0x00a0


	//----- nvinfo : EIATTR_SW_WAR
	.align		4
.L_645:
        /*0224*/ 	.byte	0x04, 0x36
        /*0226*/ 	.short	(.L_647 - .L_646)
.L_646:
        /*0228*/ 	.word	0x00000008
.L_647:


//--------------------- .nv.info._ZN5flash32prepare_varlen_num_blocks_kernelILi8ELb1EEEviiiPKiS2_S2_S2_S2_S2_iiiiiN7cutlass10FastDivmodES4_PiS5_S5_S5_S5_bbbi --------------------------
	.section	.nv.info._ZN5flash32prepare_varlen_num_blocks_kernelILi8ELb1EEEviiiPKiS2_S2_S2_S2_S2_iiiiiN7cutlass10FastDivmodES4_PiS5_S5_S5_S5_bbbi,"",@"SHT_CUDA_INFO"
	.sectionflags	@""
	.align	4


	//----- nvinfo : EIATTR_CUDA_API_VERSION
	.align		4
        /*0000*/ 	.byte	0x04, 0x37
        /*0002*/ 	.short	(.L_649 - .L_648)
.L_648:
        /*0004*/ 	.word	0x00000082


	//----- nvinfo : EIATTR_KPARAM_INFO
	.align		4
.L_649:
        /*0008*/ 	.byte	0x04, 0x17
        /*000a*/ 	.short	(.L_651 - .L_650)
.L_650:
        /*000c*/ 	.word	0x00000000
        /*0010*/ 	.short	0x0018
        /*0012*/ 	.short	0x009c
        /*0014*/ 	.byte	0x00, 0xf0, 0x11, 0x00


	//----- nvinfo : EIATTR_KPARAM_INFO
	.align		4
.L_651:
        /*0018*/ 	.byte	0x04, 0x17
        /*001a*/ 	.short	(.L_653 - .L_652)
.L_652:
        /*001c*/ 	.word	0x00000000
        /*0020*/ 	.short	0x0017
        /*0022*/ 	.short	0x009a
        /*0024*/ 	.byte	0x00, 0xf0, 0x05, 0x00


	//----- nvinfo : EIATTR_KPARAM_INFO
	.align		4
.L_653:
        /*0028*/ 	.byte	0x04, 0x17
        /*002a*/ 	.short	(.L_655 - .L_654)
.L_654:
        /*002c*/ 	.word	0x00000000
        /*0030*/ 	.short	0x0016
        /*0032*/ 	.short	0x0099
        /*0034*/ 	.byte	0x00, 0xf0, 0x05, 0x00


	//----- nvinfo : EIATTR_KPARAM_INFO
	.align		4
.L_655:
        /*0038*/ 	.byte	0x04, 0x17
        /*003a*/ 	.short	(.L_657 - .L_656)
.L_656:
        /*003c*/ 	.word	0x00000000
        /*0040*/ 	.short	0x0015
        /*0042*/ 	.short	0x0098
        /*0044*/ 	.byte	0x00, 0xf0, 0x05, 0x00


	//----- nvinfo : EIATTR_KPARAM_INFO
	.align		4
.L_657:
        /*0048*/ 	.byte	0x04, 0x17
        /*004a*/ 	.short	(.L_659 - .L_658)
.L_658:
        /*004c*/ 	.word	0x00000000
        /*0050*/ 	.short	0x0014
        /*0052*/ 	.short	0x0090
        /*0054*/ 	.byte	0x00, 0xf5, 0x21, 0x00


	//----- nvinfo : EIATTR_KPARAM_INFO
	.align		4
.L_659:
        /*0058*/ 	.byte	0x04, 0x17
        /*005a*/ 	.short	(.L_661 - .L_660)
.L_660:
        /*005c*/ 	.word	0x00000000
        /*0060*/ 	.short	0x0013
        /*0062*/ 	.short	0x0088
        /*0064*/ 	.byte	0x00, 0xf5, 0x21, 0x00


	//----- nvinfo : EIATTR_KPARAM_INFO
	.align		4
.L_661:
        /*0068*/ 	.byte	0x04, 0x17
        /*006a*/ 	.short	(.L_663 - .L_662)
.L_662:
        /*006c*/ 	.word	0x00000000
        /*0070*/ 	.short	0x0012
        /*0072*/ 	.short	0x0080
        /*0074*/ 	.byte	0x00, 0xf5, 0x21, 0x00


	//----- nvinfo : EIATTR_KPARAM_INFO
	.align		4
.L_663:
        /*0078*/ 	.byte	0x04, 0x17
        /*007a*/ 	.short	(.L_665 - .L_664)
.L_664:
        /*007c*/ 	.word	0x00000000
        /*0080*/ 	.short	0x0011
        /*0082*/ 	.short	0x0078
        /*0084*/ 	.byte	0x00, 0xf5, 0x21, 0x00


	//----- nvinfo : EIATTR_KPARAM_INFO
	.align		4
.L_665:
        /*0088*/ 	.byte	0x04, 0x17
        /*008a*/ 	.short	(.L_667 - .L_666)
.L_666:
        /*008c*/ 	.word	0x00000000
        /*0090*/ 	.short	0x0010
        /*0092*/ 	.short	0x0070
        /*0094*/ 	.byte	0x00, 0xf5, 0x21, 0x00


	//----- nvinfo : EIATTR_KPARAM_INFO
	.align		4
.L_667:
        /*0098*/ 	.byte	0x04, 0x17
        /*009a*/ 	.short	(.L_669 - .L_668)
.L_668:
        /*009c*/ 	.word	0x00000000
        /*00a0*/ 	.short	0x000f
        /*00a2*/ 	.short	0x0060
        /*00a4*/ 	.byte	0x00, 0xf0, 0x31, 0x00


	//----- nvinfo : EIATTR_KPARAM_INFO
	.align		4
.L_669:
        /*00a8*/ 	.byte	0x04, 0x17
        /*00aa*/ 	.short	(.L_671 - .L_670)
.L_670:
        /*00ac*/ 	.word	0x00000000
        /*00b0*/ 	.short	0x000e
        /*00b2*/ 	.short	0x0054
        /*00b4*/ 	.byte	0x00, 0xf0, 0x31, 0x00


	//----- nvinfo : EIATTR_KPARAM_INFO
	.align		4
.L_671:
        /*00b8*/ 	.byte	0x04, 0x17
        /*00ba*/ 	.short	(.L_673 - .L_672)
.L_672:
        /*00bc*/ 	.word	0x00000000
        /*00c0*/ 	.short	0x000d
        /*00c2*/ 	.short	0x0050
        /*00c4*/ 	.byte	0x00, 0xf0, 0x11, 0x00


	//----- nvinfo : EIATTR_KPARAM_INFO
	.align		4
.L_673:
        /*00c8*/ 	.byte	0x04, 0x17
        /*00ca*/ 	.short	(.L_675 - .L_674)
.L_674:
        /*00cc*/ 	.word	0x00000000
        /*00d0*/ 	.short	0x000c
        /*00d2*/ 	.short	0x004c
        /*00d4*/ 	.byte	0x00, 0xf0, 0x11, 0x00


	//----- nvinfo : EIATTR_KPARAM_INFO
	.align		4
.L_675:
        /*00d8*/ 	.byte	0x04, 0x17
        /*00da*/ 	.short	(.L_677 - .L_676)
.L_676:
        /*00dc*/ 	.word	0x00000000
        /*00e0*/ 	.short	0x000b
        /*00e2*/ 	.short	0x0048
        /*00e4*/ 	.byte	0x00, 0xf0, 0x11, 0x00


	//----- nvinfo : EIATTR_KPARAM_INFO
	.align		4
.L_677:
        /*00e8*/ 	.byte	0x04, 0x17
        /*00ea*/ 	.short	(.L_679 - .L_678)
.L_678:
        /*00ec*/ 	.word	0x00000000
        /*00f0*/ 	.short	0x000a
        /*00f2*/ 	.short	0x0044
        /*00f4*/ 	.byte	0x00, 0xf0, 0x11, 0x00


	//----- nvinfo : EIATTR_KPARAM_INFO
	.align		4
.L_679:
        /*00f8*/ 	.byte	0x04, 0x17
        /*00fa*/ 	.short	(.L_681 - .L_680)
.L_680:
        /*00fc*/ 	.word	0x00000000
        /*0100*/ 	.short	0x0009
        /*0102*/ 	.short	0x0040
        /*0104*/ 	.byte	0x00, 0xf0, 0x11, 0x00


	//----- nvinfo : EIATTR_KPARAM_INFO
	.align		4
.L_681:
        /*0108*/ 	.byte	0x04, 0x17
        /*010a*/ 	.short	(.L_683 - .L_682)
.L_682:
        /*010c*/ 	.word	0x00000000
        /*0110*/ 	.short	0x0008
        /*0112*/ 	.short	0x0038
        /*0114*/ 	.byte	0x00, 0xf5, 0x21, 0x00


	//----- nvinfo : EIATTR_KPARAM_INFO
	.align		4
.L_683:
        /*0118*/ 	.byte	0x04, 0x17
        /*011a*/ 	.short	(.L_685 - .L_684)
.L_684:
        /*011c*/ 	.word	0x00000000
        /*0120*/ 	.short	0x0007
        /*0122*/ 	.short	0x0030
        /*0124*/ 	.byte	0x00, 0xf5, 0x21, 0x00


	//----- nvinfo : EIATTR_KPARAM_INFO
	.align		4
.L_685:
        /*0128*/ 	.byte	0x04, 0x17
        /*012a*/ 	.short	(.L_687 - .L_686)
.L_686:
        /*012c*/ 	.word	0x00000000
        /*0130*/ 	.short	0x0006
        /*0132*/ 	.short	0x0028
        /*0134*/ 	.byte	0x00, 0xf5, 0x21, 0x00


	//----- nvinfo : EIATTR_KPARAM_INFO
	.align		4
.L_687:
        /*0138*/ 	.byte	0x04, 0x17
        /*013a*/ 	.short	(.L_689 - .L_688)
.L_688:
        /*013c*/ 	.word	0x00000000
        /*0140*/ 	.short	0x0005
        /*0142*/ 	.short	0x0020
        /*0144*/ 	.byte	0x00, 0xf5, 0x21, 0x00


	//----- nvinfo : EIATTR_KPARAM_INFO
	.align		4
.L_689:
        /*0148*/ 	.byte	0x04, 0x17
        /*014a*/ 	.short	(.L_691 - .L_690)
.L_690:
        /*014c*/ 	.word	0x00000000
        /*0150*/ 	.short	0x0004
        /*0152*/ 	.short	0x0018
        /*0154*/ 	.byte	0x00, 0xf5, 0x21, 0x00


	//----- nvinfo : EIATTR_KPARAM_INFO
	.align		4
.L_691:
        /*0158*/ 	.byte	0x04, 0x17
        /*015a*/ 	.short	(.L_693 - .L_692)
.L_692:
        /*015c*/ 	.word	0x00000000
        /*0160*/ 	.short	0x0003
        /*0162*/ 	.short	0x0010
        /*0164*/ 	.byte	0x00, 0xf5, 0x21, 0x00


	//----- nvinfo : EIATTR_KPARAM_INFO
	.align		4
.L_693:
        /*0168*/ 	.byte	0x04, 0x17
        /*016a*/ 	.short	(.L_695 - .L_694)
.L_694:
        /*016c*/ 	.word	0x00000000
        /*0170*/ 	.short	0x0002
        /*0172*/ 	.short	0x0008
        /*0174*/ 	.byte	0x00, 0xf0, 0x11, 0x00


	//----- nvinfo : EIATTR_KPARAM_INFO
	.align		4
.L_695:
        /*0178*/ 	.byte	0x04, 0x17
        /*017a*/ 	.short	(.L_697 - .L_696)
.L_696:
        /*017c*/ 	.word	0x00000000
        /*0180*/ 	.short	0x0001
        /*0182*/ 	.short	0x0004
        /*0184*/ 	.byte	0x00, 0xf0, 0x11, 0x00


	//----- nvinfo : EIATTR_KPARAM_INFO
	.align		4
.L_697:
        /*0188*/ 	.byte	0x04, 0x17
        /*018a*/ 	.short	(.L_699 - .L_698)
.L_698:
        /*018c*/ 	.word	0x00000000
        /*0190*/ 	.short	0x0000
        /*0192*/ 	.short	0x0000
        /*0194*/ 	.byte	0x00, 0xf0, 0x11, 0x00


	//----- nvinfo : EIATTR_SPARSE_MMA_MASK
	.align		4
.L_699:
        /*0198*/ 	.byte	0x03, 0x50
        /*019a*/ 	.short	0x0000


	//----- nvinfo : EIATTR_MAXREG_COUNT
	.align		4
        /*019c*/ 	.byte	0x03, 0x1b
        /*019e*/ 	.short	0x00ff


	//----- nvinfo : EIATTR_NUM_BARRIERS
	.align		4
        /*01a0*/ 	.byte	0x02, 0x4c
        /*01a2*/ 	.byte	0x01
	.zero		1


	//----- nvinfo : EIATTR_MERCURY_ISA_VERSION
	.align		4
        /*01a4*/ 	.byte	0x03, 0x5f
        /*01a6*/ 	.short	0x0101


	//----- nvinfo : EIATTR_INT_WARP_WIDE_INSTR_OFFSETS
	.align		4
        /*01a8*/ 	.byte	0x04, 0x31
        /*01aa*/ 	.short	(.L_701 - .L_700)


	//   ....[0]....
.L_700:
        /*01ac*/ 	.word	0x000009b0


	//   ....[1]....
        /*01b0*/ 	.word	0x000009c0


	//----- nvinfo : EIATTR_COOP_GROUP_MASK_REGIDS
	.align		4
.L_701:
        /*01b4*/ 	.byte	0x04, 0x29
        /*01b6*/ 	.short	(.L_703 - .L_702)


	//   ....[0]....
.L_702:
        /*01b8*/ 	.word	0xffffffff


	//   ....[1]....
        /*01bc*/ 	.word	0xffffffff


	//   ....[2]....
        /*01c0*/ 	.word	0xffffffff


	//   ....[3]....
        /*01c4*/ 	.word	0xffffffff


	//   ....[4]....
        /*01c8*/ 	.word	0xffffffff


	//   ....[5]....
        /*01cc*/ 	.word	0xffffffff


	//   ....[6]....
        /*01d0*/ 	.word	0xffffffff


	//   ....[7]....
        /*01d4*/ 	.word	0xffffffff


	//----- nvinfo : EIATTR_COOP_GROUP_INSTR_OFFSETS
	.align		4
.L_703:
        /*01d8*/ 	.byte	0x04, 0x28
        /*01da*/ 	.short	(.L_705 - .L_704)


	//   ....[0]....
.L_704:
        /*01dc*/ 	.word	0x00000340


	//   ....[1]....
        /*01e0*/ 	.word	0x00000680


	//   ....[2]....
        /*01e4*/ 	.word	0x00000770


	//   ....[3]....
        /*01e8*/ 	.word	0x000008e0


	//   ....[4]....
        /*01ec*/ 	.word	0x00000900


	//   ....[5]....
        /*01f0*/ 	.word	0x00000920


	//   ....[6]....
        /*01f4*/ 	.word	0x00000940


	//   ....[7]....
        /*01f8*/ 	.word	0x00000960


	//----- nvinfo : EIATTR_VRC_CTA_INIT_COUNT
	.align		4
.L_705:
        /*01fc*/ 	.byte	0x02, 0x4a
	.zero		1
	.zero		1


	//----- nvinfo : EIATTR_EXIT_INSTR_OFFSETS
	.align		4
        /*0200*/ 	.byte	0x04, 0x1c
        /*0202*/ 	.short	(.L_707 - .L_706)


	//   ....[0]....
.L_706:
        /*0204*/ 	.word	0x00001410


	//   ....[1]....
        /*0208*/ 	.word	0x000016c0


	//----- nvinfo : EIATTR_CRS_STACK_SIZE
	.align		4
.L_707:
        /*020c*/ 	.byte	0x04, 0x1e
        /*020e*/ 	.short	(.L_709 - .L_708)
.L_708:
        /*0210*/ 	.word	0x00000000


	//----- nvinfo : EIATTR_CBANK_PARAM_SIZE
	.align		4
.L_709:
        /*0214*/ 	.byte	0x03, 0x19
        /*0216*/ 	.short	0x00a0


	//----- nvinfo : EIATTR_PARAM_CBANK
	.align		4
        /*0218*/ 	.byte	0x04, 0x0a
        /*021a*/ 	.short	(.L_711 - .L_710)
	.align		4
.L_710:
        /*021c*/ 	.word	index@(.nv.constant0._ZN5flash32prepare_varlen_num_blocks_kernelILi8ELb1EEEviiiPKiS2_S2_S2_S2_S2_iiiiiN7cutlass10FastDivmodES4_PiS5_S5_S5_S5_bbbi)
        /*0220*/ 	.short	0x0380
        /*0222*/ 	.short	0x00a0


	//----- nvinfo : EIATTR_SW_WAR
	.align		4
.L_711:
        /*0224*/ 	.byte	0x04, 0x36
        /*0226*/ 	.short	(.L_713 - .L_712)
.L_712:
        /*0228*/ 	.word	0x00000008
.L_713:


//--------------------- .nv.info._ZN5flash32prepare_varlen_num_blocks_kernelILi4ELb1EEEviiiPKiS2_S2_S2_S2_S2_iiiiiN7cutlass10FastDivmodES4_PiS5_S5_S5_S5_bbbi --------------------------
	.section	.nv.info._ZN5flash32prepare_varlen_num_blocks_kernelILi4ELb1EEEviiiPKiS2_S2_S2_S2_S2_iiiiiN7cutlass10FastDivmodES4_PiS5_S5_S5_S5_bbbi,"",@"SHT_CUDA_INFO"
	.sectionflags	@""
	.align	4


	//----- nvinfo : EIATTR_CUDA_API_VERSION
	.align		4
        /*0000*/ 	.byte	0x04, 0x37
        /*0002*/ 	.short	(.L_715 - .L_714)
.L_714:
        /*0004*/ 	.word	0x00000082


	//----- nvinfo : EIATTR_KPARAM_INFO
	.align		4
.L_715:
        /*0008*/ 	.byte	0x04, 0x17
        /*000a*/ 	.short	(.L_717 - .L_716)
.L_716:
        /*000c*/ 	.word	0x00000000
        /*0010*/ 	.short	0x0018
        /*0012*/ 	.short	0x009c
        /*0014*/ 	.byte	0x00, 0xf0, 0x11, 0x00


	//----- nvinfo : EIATTR_KPARAM_INFO
	.align		4
.L_717:
        /*0018*/ 	.byte	0x04, 0x17
        /*001a*/ 	.short	(.L_719 - .L_718)
.L_718:
        /*001c*/ 	.word	0x00000000
        /*0020*/ 	.short	0x0017
        /*0022*/ 	.short	0x009a
        /*0024*/ 	.byte	0x00, 0xf0, 0x05, 0x00


	//----- nvinfo : EIATTR_KPARAM_INFO
	.align		4
.L_719:
        /*0028*/ 	.byte	0x04, 0x17
        /*002a*/ 	.short	(.L_721 - .L_720)
.L_720:
        /*002c*/ 	.word	0x00000000
        /*0030*/ 	.short	0x0016
        /*0032*/ 	.short	0x0099
        /*0034*/ 	.byte	0x00, 0xf0, 0x05, 0x00


	//----- nvinfo : EIATTR_KPARAM_INFO
	.align		4
.L_721:
        /*0038*/ 	.byte	0x04, 0x17
        /*003a*/ 	.short	(.L_723 - .L_722)
.L_722:
        /*003c*/ 	.word	0x00000000
        /*0040*/ 	.short	0x0015
        /*0042*/ 	.short	0x0098
        /*0044*/ 	.byte	0x00, 0xf0, 0x05, 0x00


	//----- nvinfo : EIATTR_KPARAM_INFO
	.align		4
.L_723:
        /*0048*/ 	.byte	0x04, 0x17
        /*004a*/ 	.short	(.L_725 - .L_724)
.L_724:
        /*004c*/ 	.word	0x00000000
        /*0050*/ 	.short	0x0014
        /*0052*/ 	.short	0x0090
        /*0054*/ 	.byte	0x00, 0xf5, 0x21, 0x00


	//----- nvinfo : EIATTR_KPARAM_INFO
	.align		4
.L_725:
        /*0058*/ 	.byte	0x04, 0x17
        /*005a*/ 	.short	(.L_727 - .L_726)
.L_726:
        /*005c*/ 	.word	0x00000000
        /*0060*/ 	.short	0x0013
        /*0062*/ 	.short	0x0088
        /*0064*/ 	.byte	0x00, 0xf5, 0x21, 0x00


	//----- nvinfo : EIATTR_KPARAM_INFO
	.align		4
.L_727:
        /*0068*/ 	.byte	0x04, 0x17
        /*006a*/ 	.short	(.L_729 - .L_728)
.L_728:
        /*006c*/ 	.word	0x00000000
        /*0070*/ 	.short	0x0012
        /*0072*/ 	.short	0x0080
        /*0074*/ 	.byte	0x00, 0xf5, 0x21, 0x00


	//----- nvinfo : EIATTR_KPARAM_INFO
	.align		4
.L_729:
        /*0078*/ 	.byte	0x04, 0x17
        /*007a*/ 	.short	(.L_731 - .L_730)
.L_730:
        /*007c*/ 	.word	0x00000000
        /*0080*/ 	.short	0x0011
        /*0082*/ 	.short	0x0078
        /*0084*/ 	.byte	0x00, 0xf5, 0x21, 0x00


	//----- nvinfo : EIATTR_KPARAM_INFO
	.align		4
.L_731:
        /*0088*/ 	.byte	0x04, 0x17
        /*008a*/ 	.short	(.L_733 - .L_732)
.L_732:
        /*008c*/ 	.word	0x00000000
        /*0090*/ 	.short	0x0010
        /*0092*/ 	.short	0x0070
        /*0094*/ 	.byte	0x00, 0xf5, 0x21, 0x00


	//----- nvinfo : EIATTR_KPARAM_INFO
	.align		4
.L_733:
        /*0098*/ 	.byte	0x04, 0x17
        /*009a*/ 	.short	(.L_735 - .L_734)
.L_734:
        /*009c*/ 	.word	0x00000000
        /*00a0*/ 	.short	0x000f
        /*00a2*/ 	.short	0x0060
        /*00a4*/ 	.byte	0x00, 0xf0, 0x31, 0x00


	//----- nvinfo : EIATTR_KPARAM_INFO
	.align		4
.L_735:
        /*00a8*/ 	.byte	0x04, 0x17
        /*00aa*/ 	.short	(.L_737 - .L_736)
.L_736:
        /*00ac*/ 	.word	0x00000000
        /*00b0*/ 	.short	0x000e
        /*00b2*/ 	.short	0x0054
        /*00b4*/ 	.byte	0x00, 0xf0, 0x31, 0x00


	//----- nvinfo : EIATTR_KPARAM_INFO
	.align		4
.L_737:
        /*00b8*/ 	.byte	0x04, 0x17
        /*00ba*/ 	.short	(.L_739 - .L_738)
.L_738:
        /*00bc*/ 	.word	0x00000000
        /*00c0*/ 	.short	0x000d
        /*00c2*/ 	.short	0x0050
        /*00c4*/ 	.byte	0x00, 0xf0, 0x11, 0x00


	//----- nvinfo : EIATTR_KPARAM_INFO
	.align		4
.L_739:
        /*00c8*/ 	.byte	0x04, 0x17
        /*00ca*/ 	.short	(.L_741 - .L_740)
.L_740:
        /*00cc*/ 	.word	0x00000000
        /*00d0*/ 	.short	0x000c
        /*00d2*/ 	.short	0x004c
        /*00d4*/ 	.byte	0x00, 0xf0, 0x11, 0x00


	//----- nvinfo : EIATTR_KPARAM_INFO
	.align		4
.L_741:
        /*00d8*/ 	.byte	0x04, 0x17
        /*00da*/ 	.short	(.L_743 - .L_742)
.L_742:
        /*00dc*/ 	.word	0x00000000
        /*00e0*/ 	.short	0x000b
        /*00e2*/ 	.short	0x0048
        /*00e4*/ 	.byte	0x00, 0xf0, 0x11, 0x00


	//----- nvinfo : EIATTR_KPARAM_INFO
	.align		4
.L_743:
        /*00e8*/ 	.byte	0x04, 0x17
        /*00ea*/ 	.short	(.L_745 - .L_744)
.L_744:
        /*00ec*/ 	.word	0x00000000
        /*00f0*/ 	.short	0x000a
        /*00f2*/ 	.short	0x0044
        /*00f4*/ 	.byte	0x00, 0xf0, 0x11, 0x00


	//----- nvinfo : EIATTR_KPARAM_INFO
	.align		4
.L_745:
        /*00f8*/ 	.byte	0x04, 0x17
        /*00fa*/ 	.short	(.L_747 - .L_746)
.L_746:
        /*00fc*/ 	.word	0x00000000
        /*0100*/ 	.short	0x0009
        /*0102*/ 	.short	0x0040
        /*0104*/ 	.byte	0x00, 0xf0, 0x11, 0x00


	//----- nvinfo : EIATTR_KPARAM_INFO
	.align		4
.L_747:
        /*0108*/ 	.byte	0x04, 0x17
        /*010a*/ 	.short	(.L_749 - .L_748)
.L_748:
        /*010c*/ 	.word	0x00000000
        /*0110*/ 	.short	0x0008
        /*0112*/ 	.short	0x0038
        /*0114*/ 	.byte	0x00, 0xf5, 0x21, 0x00


	//----- nvinfo : EIATTR_KPARAM_INFO
	.align		4
.L_749:
        /*0118*/ 	.byte	0x04, 0x17
        /*011a*/ 	.short	(.L_751 - .L_750)
.L_750:
        /*011c*/ 	.word	0x00000000
        /*0120*/ 	.short	0x0007
        /*0122*/ 	.short	0x0030
        /*0124*/ 	.byte	0x00, 0xf5, 0x21, 0x00


	//----- nvinfo : EIATTR_KPARAM_INFO
	.align		4
.L_751:
        /*0128*/ 	.byte	0x04, 0x17
        /*012a*/ 	.short	(.L_753 - .L_752)
.L_752:
        /*012c*/ 	.word	0x00000000
        /*0130*/ 	.short	0x0006
        /*0132*/ 	.short	0x0028
        /*0134*/ 	.byte	0x00, 0xf5, 0x21, 0x00


	//----- nvinfo : EIATTR_KPARAM_INFO
	.align		4
.L_753:
        /*0138*/ 	.byte	0x04, 0x17
        /*013a*/ 	.short	(.L_755 - .L_754)
.L_754:
        /*013c*/ 	.word	0x00000000
        /*0140*/ 	.short	0x0005
        /*0142*/ 	.short	0x0020
        /*0144*/ 	.byte	0x00, 0xf5, 0x21, 0x00


	//----- nvinfo : EIATTR_KPARAM_INFO
	.align		4
.L_755:
        /*0148*/ 	.byte	0x04, 0x17
        /*014a*/ 	.short	(.L_757 - .L_756)
.L_756:
        /*014c*/ 	.word	0x00000000
        /*0150*/ 	.short	0x0004
        /*0152*/ 	.short	0x0018
        /*0154*/ 	.byte	0x00, 0xf5, 0x21, 0x00


	//----- nvinfo : EIATTR_KPARAM_INFO
	.align		4
.L_757:
        /*0158*/ 	.byte	0x04, 0x17
        /*015a*/ 	.short	(.L_759 - .L_758)
.L_758:
        /*015c*/ 	.word	0x00000000
        /*0160*/ 	.short	0x0003
        /*0162*/ 	.short	0x0010
        /*0164*/ 	.byte	0x00, 0xf5, 0x21, 0x00


	//----- nvinfo : EIATTR_KPARAM_INFO
	.align		4
.L_759:
        /*0168*/ 	.byte	0x04, 0x17
        /*016a*/ 	.short	(.L_761 - .L_760)
.L_760:
        /*016c*/ 	.word	0x00000000
        /*0170*/ 	.short	0x0002
        /*0172*/ 	.short	0x0008
        /*0174*/ 	.byte	0x00, 0xf0, 0x11, 0x00


	//----- nvinfo : EIATTR_KPARAM_INFO
	.align		4
.L_761:
        /*0178*/ 	.byte	0x04, 0x17
        /*017a*/ 	.short	(.L_763 - .L_762)
.L_762:
        /*017c*/ 	.word	0x00000000
        /*0180*/ 	.short	0x0001
        /*0182*/ 	.short	0x0004
        /*0184*/ 	.byte	0x00, 0xf0, 0x11, 0x00


	//----- nvinfo : EIATTR_KPARAM_INFO
	.align		4
.L_763:
        /*0188*/ 	.byte	0x04, 0x17
        /*018a*/ 	.short	(.L_765 - .L_764)
.L_764:
        /*018c*/ 	.word	0x00000000
        /*0190*/ 	.short	0x0000
        /*0192*/ 	.short	0x0000
        /*0194*/ 	.byte	0x00, 0xf0, 0x11, 0x00


	//----- nvinfo : EIATTR_SPARSE_MMA_MASK
	.align		4
.L_765:
        /*0198*/ 	.byte	0x03, 0x50
        /*019a*/ 	.short	0x0000


	//----- nvinfo : EIATTR_MAXREG_COUNT
	.align		4
        /*019c*/ 	.byte	0x03, 0x1b
        /*019e*/ 	.short	0x00ff


	//----- nvinfo : EIATTR_NUM_BARRIERS
	.align		4
        /*01a0*/ 	.byte	0x02, 0x4c
        /*01a2*/ 	.byte	0x01
	.zero		1


	//----- nvinfo : EIATTR_MERCURY_ISA_VERSION
	.align		4
        /*01a4*/ 	.byte	0x03, 0x5f
        /*01a6*/ 	.short	0x0101


	//----- nvinfo : EIATTR_INT_WARP_WIDE_INSTR_OFFSETS
	.align		4
        /*01a8*/ 	.byte	0x04, 0x31
        /*01aa*/ 	.short	(.L_767 - .L_766)


	//   ....[0]....
.L_766:
        /*01ac*/ 	.word	0x000009b0


	//   ....[1]....
        /*01b0*/ 	.word	0x000009c0


	//----- nvinfo : EIATTR_COOP_GROUP_MASK_REGIDS
	.align		4
.L_767:
        /*01b4*/ 	.byte	0x04, 0x29
        /*01b6*/ 	.short	(.L_769 - .L_768)


	//   ....[0]....
.L_768:
        /*01b8*/ 	.word	0xffffffff


	//   ....[1]....
        /*01bc*/ 	.word	0xffffffff


	//   ....[2]....
        /*01c0*/ 	.word	0xffffffff


	//   ....[3]....
        /*01c4*/ 	.word	0xffffffff


	//   ....[4]....
        /*01c8*/ 	.word	0xffffffff


	//   ....[5]....
        /*01cc*/ 	.word	0xffffffff


	//   ....[6]....
        /*01d0*/ 	.word	0xffffffff


	//   ....[7]....
        /*01d4*/ 	.word	0xffffffff


	//----- nvinfo : EIATTR_COOP_GROUP_INSTR_OFFSETS
	.align		4
.L_769:
        /*01d8*/ 	.byte	0x04, 0x28
        /*01da*/ 	.short	(.L_771 - .L_770)


	//   ....[0]....
.L_770:
        /*01dc*/ 	.word	0x00000340


	//   ....[1]....
        /*01e0*/ 	.word	0x00000680


	//   ....[2]....
        /*01e4*/ 	.word	0x00000770


	//   ....[3]....
        /*01e8*/ 	.word	0x000008e0


	//   ....[4]....
        /*01ec*/ 	.word	0x00000900


	//   ....[5]....
        /*01f0*/ 	.word	0x00000920


	//   ....[6]....
        /*01f4*/ 	.word	0x00000940


	//   ....[7]....
        /*01f8*/ 	.word	0x00000960


	//----- nvinfo : EIATTR_VRC_CTA_INIT_COUNT
	.align		4
.L_771:
        /*01fc*/ 	.byte	0x02, 0x4a
	.zero		1
	.zero		1


	//----- nvinfo : EIATTR_EXIT_INSTR_OFFSETS
	.align		4
        /*0200*/ 	.byte	0x04, 0x1c
        /*0202*/ 	.short	(.L_773 - .L_772)


	//   ....[0]....
.L_772:
        /*0204*/ 	.word	0x00001410


	//   ....[1]....
        /*0208*/ 	.word	0x000016c0


	//----- nvinfo : EIATTR_CRS_STACK_SIZE
	.align		4
.L_773:
        /*020c*/ 	.byte	0x04, 0x1e
        /*020e*/ 	.short	(.L_775 - .L_774)
.L_774:
        /*0210*/ 	.word	0x00000000


	//----- nvinfo : EIATTR_CBANK_PARAM_SIZE
	.align		4
.L_775:
        /*0214*/ 	.byte	0x03, 0x19
        /*0216*/ 	.short	0x00a0


	//----- nvinfo : EIATTR_PARAM_CBANK
	.align		4
        /*0218*/ 	.byte	0x04, 0x0a
        /*021a*/ 	.short	(.L_777 - .L_776)
	.align		4
.L_776:
        /*021c*/ 	.word	index@(.nv.constant0._ZN5flash32prepare_varlen_num_blocks_kernelILi4ELb1EEEviiiPKiS2_S2_S2_S2_S2_iiiiiN7cutlass10FastDivmodES4_PiS5_S5_S5_S5_bbbi)
        /*0220*/ 	.short	0x0380
        /*0222*/ 	.short	0x00a0


	//----- nvinfo : EIATTR_SW_WAR
	.align		4
.L_777:
        /*0224*/ 	.byte	0x04, 0x36
        /*0226*/ 	.short	(.L_779 - .L_778)
.L_778:
        /*0228*/ 	.word	0x00000008
.L_779:


//--------------------- .nv.info._ZN5flash32prepare_varlen_num_blocks_kernelILi2ELb1EEEviiiPKiS2_S2_S2_S2_S2_iiiiiN7cutlass10FastDivmodES4_PiS5_S5_S5_S5_bbbi --------------------------
	.section	.nv.info._ZN5flash32prepare_varlen_num_blocks_kernelILi2ELb1EEEviiiPKiS2_S2_S2_S2_S2_iiiiiN7cutlass10FastDivmodES4_PiS5_S5_S5_S5_bbbi,"",@"SHT_CUDA_INFO"
	.sectionflags	@""
	.align	4


	//----- nvinfo : EIATTR_CUDA_API_VERSION
	.align		4
        /*0000*/ 	.byte	0x04, 0x37
        /*0002*/ 	.short	(.L_781 - .L_780)
.L_780:
        /*0004*/ 	.word	0x00000082


	//----- nvinfo : EIATTR_KPARAM_INFO
	.align		4
.L_781:
        /*0008*/ 	.byte	0x04, 0x17
        /*000a*/ 	.short	(.L_783 - .L_782)
.L_782:
        /*000c*/ 	.word	0x00000000
        /*0010*/ 	.short	0x0018
        /*0012*/ 	.short	0x009c
        /*0014*/ 	.byte	0x00, 0xf0, 0x11, 0x00


	//----- nvinfo : EIATTR_KPARAM_INFO
	.align		4
.L_783:
        /*0018*/ 	.byte	0x04, 0x17
        /*001a*/ 	.short	(.L_785 - .L_784)
.L_784:
        /*001c*/ 	.word	0x00000000
        /*0020*/ 	.short	0x0017
        /*0022*/ 	.short	0x009a
        /*0024*/ 	.byte	0x00, 0xf0, 0x05, 0x00


	//----- nvinfo : EIATTR_KPARAM_INFO
	.align		4
.L_785:
        /*0028*/ 	.byte	0x04, 0x17
        /*002a*/ 	.short	(.L_787 - .L_786)
.L_786:
        /*002c*/ 	.word	0x00000000
        /*0030*/ 	.short	0x0016
        /*0032*/ 	.short	0x0099
        /*0034*/ 	.byte	0x00, 0xf0, 0x05, 0x00


	//----- nvinfo : EIATTR_KPARAM_INFO
	.align		4
.L_787:
        /*0038*/ 	.byte	0x04, 0x17
        /*003a*/ 	.short	(.L_789 - .L_788)
.L_788:
        /*003c*/ 	.word	0x00000000
        /*0040*/ 	.short	0x0015
        /*0042*/ 	.short	0x0098
        /*0044*/ 	.byte	0x00, 0xf0, 0x05, 0x00


	//----- nvinfo : EIATTR_KPARAM_INFO
	.align		4
.L_789:
        /*0048*/ 	.byte	0x04, 0x17
        /*004a*/ 	.short	(.L_791 - .L_790)
.L_790:
        /*004c*/ 	.word	0x00000000
        /*0050*/ 	.short	0x0014
        /*0052*/ 	.short	0x0090
        /*0054*/ 	.byte	0x00, 0xf5, 0x21, 0x00


	//----- nvinfo : EIATTR_KPARAM_INFO
	.align		4
.L_791:
        /*0058*/ 	.byte	0x04, 0x17
        /*005a*/ 	.short	(.L_793 - .L_792)
.L_792:
        /*005c*/ 	.word	0x00000000
        /*0060*/ 	.short	0x0013
        /*0062*/ 	.short	0x0088
        /*0064*/ 	.byte	0x00, 0xf5, 0x21, 0x00


	//----- nvinfo : EIATTR_KPARAM_INFO
	.align		4
.L_793:
        /*0068*/ 	.byte	0x04, 0x17
        /*006a*/ 	.short	(.L_795 - .L_794)
.L_794:
        /*006c*/ 	.word	0x00000000
        /*0070*/ 	.short	0x0012
        /*0072*/ 	.short	0x0080
        /*0074*/ 	.byte	0x00, 0xf5, 0x21, 0x00


	//----- nvinfo : EIATTR_KPARAM_INFO
	.align		4
.L_795:
        /*0078*/ 	.byte	0x04, 0x17
        /*007a*/ 	.short	(.L_797 - .L_796)
.L_796:
        /*007c*/ 	.word	0x00000000
        /*0080*/ 	.short	0x0011
        /*0082*/ 	.short	0x0078
        /*0084*/ 	.byte	0x00, 0xf5, 0x21, 0x00


	//----- nvinfo : EIATTR_KPARAM_INFO
	.align		4
.L_797:
        /*0088*/ 	.byte	0x04, 0x17
        /*008a*/ 	.short	(.L_799 - .L_798)
.L_798:
        /*008c*/ 	.word	0x00000000
        /*0090*/ 	.short	0x0010
        /*0092*/ 	.short	0x0070
        /*0094*/ 	.byte	0x00, 0xf5, 0x21, 0x00


	//----- nvinfo : EIATTR_KPARAM_INFO
	.align		4
.L_799:
        /*0098*/ 	.byte	0x04, 0x17
        /*009a*/ 	.short	(.L_801 - .L_800)
.L_800:
        /*009c*/ 	.word	0x00000000
        /*00a0*/ 	.short	0x000f
        /*00a2*/ 	.short	0x0060
        /*00a4*/ 	.byte	0x00, 0xf0, 0x31, 0x00


	//----- nvinfo : EIATTR_KPARAM_INFO
	.align		4
.L_801:
        /*00a8*/ 	.byte	0x04, 0x17
        /*00aa*/ 	.short	(.L_803 - .L_802)
.L_802:
        /*00ac*/ 	.word	0x00000000
        /*00b0*/ 	.short	0x000e
        /*00b2*/ 	.short	0x0054
        /*00b4*/ 	.byte	0x00, 0xf0, 0x31, 0x00


	//----- nvinfo : EIATTR_KPARAM_INFO
	.align		4
.L_803:
        /*00b8*/ 	.byte	0x04, 0x17
        /*00ba*/ 	.short	(.L_805 - .L_804)
.L_804:
        /*00bc*/ 	.word	0x00000000
        /*00c0*/ 	.short	0x000d
        /*00c2*/ 	.short	0x0050
        /*00c4*/ 	.byte	0x00, 0xf0, 0x11, 0x00


	//----- nvinfo : EIATTR_KPARAM_INFO
	.align		4
.L_805:
        /*00c8*/ 	.byte	0x04, 0x17
        /*00ca*/ 	.short	(.L_807 - .L_806)
.L_806:
        /*00cc*/ 	.word	0x00000000
        /*00d0*/ 	.short	0x000c
        /*00d2*/ 	.short	0x004c
        /*00d4*/ 	.byte	0x00, 0xf0, 0x11, 0x00


	//----- nvinfo : EIATTR_KPARAM_INFO
	.align		4
.L_807:
        /*00d8*/ 	.byte	0x04, 0x17
        /*00da*/ 	.short	(.L_809 - .L_808)
.L_808:
        /*00dc*/ 	.word	0x00000000
        /*00e0*/ 	.short	0x000b
        /*00e2*/ 	.short	0x0048
        /*00e4*/ 	.byte	0x00, 0xf0, 0x11, 0x00


	//----- nvinfo : EIATTR_KPARAM_INFO
	.align		4
.L_809:
        /*00e8*/ 	.byte	0x04, 0x17
        /*00ea*/ 	.short	(.L_811 - .L_810)
.L_810:
        /*00ec*/ 	.word	0x00000000
        /*00f0*/ 	.short	0x000a
        /*00f2*/ 	.short	0x0044
        /*00f4*/ 	.byte	0x00, 0xf0, 0x11, 0x00


	//----- nvinfo : EIATTR_KPARAM_INFO
	.align		4
.L_811:
        /*00f8*/ 	.byte	0x04, 0x17
        /*00fa*/ 	.short	(.L_813 - .L_812)
.L_812:
        /*00fc*/ 	.word	0x00000000
        /*0100*/ 	.short	0x0009
        /*0102*/ 	.short	0x0040
        /*0104*/ 	.byte	0x00, 0xf0, 0x11, 0x00


	//----- nvinfo : EIATTR_KPARAM_INFO
	.align		4
.L_813:
        /*0108*/ 	.byte	0x04, 0x17
        /*010a*/ 	.short	(.L_815 - .L_814)
.L_814:
        /*010c*/ 	.word	0x00000000
        /*0110*/ 	.short	0x0008
        /*0112*/ 	.short	0x0038
        /*0114*/ 	.byte	0x00, 0xf5, 0x21, 0x00


	//----- nvinfo : EIATTR_KPARAM_INFO
	.align		4
.L_815:
        /*0118*/ 	.byte	0x04, 0x17
        /*011a*/ 	.short	(.L_817 - .L_816)
.L_816:
        /*011c*/ 	.word	0x00000000
        /*0120*/ 	.short	0x0007
        /*0122*/ 	.short	0x0030
        /*0124*/ 	.byte	0x00, 0xf5, 0x21, 0x00


	//----- nvinfo : EIATTR_KPARAM_INFO
	.align		4
.L_817:
        /*0128*/ 	.byte	0x04, 0x17
        /*012a*/ 	.short	(.L_819 - .L_818)
.L_818:
        /*012c*/ 	.word	0x00000000
        /*0130*/ 	.short	0x0006
        /*0132*/ 	.short	0x0028
        /*0134*/ 	.byte	0x00, 0xf5, 0x21, 0x00


	//----- nvinfo : EIATTR_KPARAM_INFO
	.align		4
.L_819:
        /*0138*/ 	.byte	0x04, 0x17
        /*013a*/ 	.short	(.L_821 - .L_820)
.L_820:
        /*013c*/ 	.word	0x00000000
        /*0140*/ 	.short	0x0005
        /*0142*/ 	.short	0x0020
        /*0144*/ 	.byte	0x00, 0xf5, 0x21, 0x00


	//----- nvinfo : EIATTR_KPARAM_INFO
	.align		4
.L_821:
        /*0148*/ 	.byte	0x04, 0x17
        /*014a*/ 	.short	(.L_823 - .L_822)
.L_822:
        /*014c*/ 	.word	0x00000000
        /*0150*/ 	.short	0x0004
        /*0152*/ 	.short	0x0018
        /*0154*/ 	.byte	0x00, 0xf5, 0x21, 0x00


	//----- nvinfo : EIATTR_KPARAM_INFO
	.align		4
.L_823:
        /*0158*/ 	.byte	0x04, 0x17
        /*015a*/ 	.short	(.L_825 - .L_824)
.L_824:
        /*015c*/ 	.word	0x00000000
        /*0160*/ 	.short	0x0003
        /*0162*/ 	.short	0x0010
        /*0164*/ 	.byte	0x00, 0xf5, 0x21, 0x00


	//----- nvinfo : EIATTR_KPARAM_INFO
	.align		4
.L_825:
        /*0168*/ 	.byte	0x04, 0x17
        /*016a*/ 	.short	(.L_827 - .L_826)
.L_826:
        /*016c*/ 	.word	0x00000000
        /*0170*/ 	.short	0x0002
        /*0172*/ 	.short	0x0008
        /*0174*/ 	.byte	0x00, 0xf0, 0x11, 0x00


	//----- nvinfo : EIATTR_KPARAM_INFO
	.align		4
.L_827:
        /*0178*/ 	.byte	0x04, 0x17
        /*017a*/ 	.short	(.L_829 - .L_828)
.L_828:
        /*017c*/ 	.word	0x00000000
        /*0180*/ 	.short	0x0001
        /*0182*/ 	.short	0x0004
        /*0184*/ 	.byte	0x00, 0xf0, 0x11, 0x00


	//----- nvinfo : EIATTR_KPARAM_INFO
	.align		4
.L_829:
        /*0188*/ 	.byte	0x04, 0x17
        /*018a*/ 	.short	(.L_831 - .L_830)
.L_830:
        /*018c*/ 	.word	0x00000000
        /*0190*/ 	.short	0x0000
        /*0192*/ 	.short	0x0000
        /*0194*/ 	.byte	0x00, 0xf0, 0x11, 0x00


	//----- nvinfo : EIATTR_SPARSE_MMA_MASK
	.align		4
.L_831:
        /*0198*/ 	.byte	0x03, 0x50
        /*019a*/ 	.short	0x0000


	//----- nvinfo : EIATTR_MAXREG_COUNT
	.align		4
        /*019c*/ 	.byte	0x03, 0x1b
        /*019e*/ 	.short	0x00ff


	//----- nvinfo : EIATTR_NUM_BARRIERS
	.align		4
        /*01a0*/ 	.byte	0x02, 0x4c
        /*01a2*/ 	.byte	0x01
	.zero		1


	//----- nvinfo : EIATTR_MERCURY_ISA_VERSION
	.align		4
        /*01a4*/ 	.byte	0x03, 0x5f
        /*01a6*/ 	.short	0x0101


	//----- nvinfo : EIATTR_INT_WARP_WIDE_INSTR_OFFSETS
	.align		4
        /*01a8*/ 	.byte	0x04, 0x31
        /*01aa*/ 	.short	(.L_833 - .L_832)


	//   ....[0]....
.L_832:
        /*01ac*/ 	.word	0x000009b0


	//   ....[1]....
        /*01b0*/ 	.word	0x000009c0


	//----- nvinfo : EIATTR_COOP_GROUP_MASK_REGIDS
	.align		4
.L_833:
        /*01b4*/ 	.byte	0x04, 0x29
        /*01b6*/ 	.short	(.L_835 - .L_834)


	//   ....[0]....
.L_834:
        /*01b8*/ 	.word	0xffffffff


	//   ....[1]....
        /*01bc*/ 	.word	0xffffffff


	//   ....[2]....
        /*01c0*/ 	.word	0xffffffff


	//   ....[3]....
        /*01c4*/ 	.word	0xffffffff


	//   ....[4]....
        /*01c8*/ 	.word	0xffffffff


	//   ....[5]....
        /*01cc*/ 	.word	0xffffffff


	//   ....[6]....
        /*01d0*/ 	.word	0xffffffff


	//   ....[7]....
        /*01d4*/ 	.word	0xffffffff


	//----- nvinfo : EIATTR_COOP_GROUP_INSTR_OFFSETS
	.align		4
.L_835:
        /*01d8*/ 	.byte	0x04, 0x28
        /*01da*/ 	.short	(.L_837 - .L_836)


	//   ....[0]....
.L_836:
        /*01dc*/ 	.word	0x00000340


	//   ....[1]....
        /*01e0*/ 	.word	0x00000680


	//   ....[2]....
        /*01e4*/ 	.word	0x00000770


	//   ....[3]....
        /*01e8*/ 	.word	0x000008e0


	//   ....[4]....
        /*01ec*/ 	.word	0x00000900


	//   ....[5]....
        /*01f0*/ 	.word	0x00000920


	//   ....[6]....
        /*01f4*/ 	.word	0x00000940


	//   ....[7]....
        /*01f8*/ 	.word	0x00000960


	//----- nvinfo : EIATTR_VRC_CTA_INIT_COUNT
	.align		4
.L_837:
        /*01fc*/ 	.byte	0x02, 0x4a
	.zero		1
	.zero		1


	//----- nvinfo : EIATTR_EXIT_INSTR_OFFSETS
	.align		4
        /*0200*/ 	.byte	0x04, 0x1c
        /*0202*/ 	.short	(.L_839 - .L_838)


	//   ....[0]....
.L_838:
        /*0204*/ 	.word	0x00001410


	//   ....[1]....
        /*0208*/ 	.word	0x000016c0


	//----- nvinfo : EIATTR_CRS_STACK_SIZE
	.align		4
.L_839:
        /*020c*/ 	.byte	0x04, 0x1e
        /*020e*/ 	.short	(.L_841 - .L_840)
.L_840:
        /*0210*/ 	.word	0x00000000


	//----- nvinfo : EIATTR_CBANK_PARAM_SIZE
	.align		4
.L_841:
        /*0214*/ 	.byte	0x03, 0x19
        /*0216*/ 	.short	0x00a0


	//----- nvinfo : EIATTR_PARAM_CBANK
	.align		4
        /*0218*/ 	.byte	0x04, 0x0a
        /*021a*/ 	.short	(.L_843 - .L_842)
	.align		4
.L_842:
        /*021c*/ 	.word	index@(.nv.constant0._ZN5flash32prepare_varlen_num_blocks_kernelILi2ELb1EEEviiiPKiS2_S2_S2_S2_S2_iiiiiN7cutlass10FastDivmodES4_PiS5_S5_S5_S5_bbbi)
        /*0220*/ 	.short	0x0380
        /*0222*/ 	.short	0x00a0


	//----- nvinfo : EIATTR_SW_WAR
	.align		4
.L_843:
        /*0224*/ 	.byte	0x04, 0x36
        /*0226*/ 	.short	(.L_845 - .L_844)
.L_844:
        /*0228*/ 	.word	0x00000008
.L_845:


//--------------------- .nv.info._ZN5flash32prepare_varlen_num_blocks_kernelILi1ELb1EEEviiiPKiS2_S2_S2_S2_S2_iiiiiN7cutlass10FastDivmodES4_PiS5_S5_S5_S5_bbbi --------------------------
	.section	.nv.info._ZN5flash32prepare_varlen_num_blocks_kernelILi1ELb1EEEviiiPKiS2_S2_S2_S2_S2_iiiiiN7cutlass10FastDivmodES4_PiS5_S5_S5_S5_bbbi,"",@"SHT_CUDA_INFO"
	.sectionflags	@""
	.align	4


	//----- nvinfo : EIATTR_CUDA_API_VERSION
	.align		4
        /*0000*/ 	.byte	0x04, 0x37
        /*0002*/ 	.short	(.L_847 - .L_846)
.L_846:
        /*0004*/ 	.word	0x00000082


	//----- nvinfo : EIATTR_KPARAM_INFO
	.align		4
.L_847:
        /*0008*/ 	.byte	0x04, 0x17
        /*000a*/ 	.short	(.L_849 - .L_848)
.L_848:
        /*000c*/ 	.word	0x00000000
        /*0010*/ 	.short	0x0018
        /*0012*/ 	.short	0x009c
        /*0014*/ 	.byte	0x00, 0xf0, 0x11, 0x00


	//----- nvinfo : EIATTR_KPARAM_INFO
	.align		4
.L_849:
        /*0018*/ 	.byte	0x04, 0x17
        /*001a*/ 	.short	(.L_851 - .L_850)
.L_850:
        /*001c*/ 	.word	0x00000000
        /*0020*/ 	.short	0x0017
        /*0022*/ 	.short	0x009a
        /*0024*/ 	.byte	0x00, 0xf0, 0x05, 0x00


	//----- nvinfo : EIATTR_KPARAM_INFO
	.align		4
.L_851:
        /*0028*/ 	.byte	0x04, 0x17
        /*002a*/ 	.short	(.L_853 - .L_852)
.L_852:
        /*002c*/ 	.word	0x00000000
        /*0030*/ 	.short	0x0016
        /*0032*/ 	.short	0x0099
        /*0034*/ 	.byte	0x00, 0xf0, 0x05, 0x00


	//----- nvinfo : EIATTR_KPARAM_INFO
	.align		4
.L_853:
        /*0038*/ 	.byte	0x04, 0x17
        /*003a*/ 	.short	(.L_855 - .L_854)
.L_854:
        /*003c*/ 	.word	0x00000000
        /*0040*/ 	.short	0x0015
        /*0042*/ 	.short	0x0098
        /*0044*/ 	.byte	0x00, 0xf0, 0x05, 0x00


	//----- nvinfo : EIATTR_KPARAM_INFO
	.align		4
.L_855:
        /*0048*/ 	.byte	0x04, 0x17
        /*004a*/ 	.short	(.L_857 - .L_856)
.L_856:
        /*004c*/ 	.word	0x00000000
        /*0050*/ 	.short	0x0014
        /*0052*/ 	.short	0x0090
        /*0054*/ 	.byte	0x00, 0xf5, 0x21, 0x00


	//----- nvinfo : EIATTR_KPARAM_INFO
	.align		4
.L_857:
        /*0058*/ 	.byte	0x04, 0x17
        /*005a*/ 	.short	(.L_859 - .L_858)
.L_858:
        /*005c*/ 	.word	0x00000000
        /*0060*/ 	.short	0x0013
        /*0062*/ 	.short	0x0088
        /*0064*/ 	.byte	0x00, 0xf5, 0x21, 0x00


	//----- nvinfo : EIATTR_KPARAM_INFO
	.align		4
.L_859:
        /*0068*/ 	.byte	0x04, 0x17
        /*006a*/ 	.short	(.L_861 - .L_860)
.L_860:
        /*006c*/ 	.word	0x00000000
        /*0070*/ 	.short	0x0012
        /*0072*/ 	.short	0x0080
        /*0074*/ 	.byte	0x00, 0xf5, 0x21, 0x00


	//----- nvinfo : EIATTR_KPARAM_INFO
	.align		4
.L_861:
        /*0078*/ 	.byte	0x04, 0x17
        /*007a*/ 	.short	(.L_863 - .L_862)
.L_862:
        /*007c*/ 	.word	0x00000000
        /*0080*/ 	.short	0x0011
        /*0082*/ 	.short	0x0078
        /*0084*/ 	.byte	0x00, 0xf5, 0x21, 0x00


	//----- nvinfo : EIATTR_KPARAM_INFO
	.align		4
.L_863:
        /*0088*/ 	.byte	0x04, 0x17
        /*008a*/ 	.short	(.L_865 - .L_864)
.L_864:
        /*008c*/ 	.word	0x00000000
        /*0090*/ 	.short	0x0010
        /*0092*/ 	.short	0x0070
        /*0094*/ 	.byte	0x00, 0xf5, 0x21, 0x00


	//----- nvinfo : EIATTR_KPARAM_INFO
	.align		4
.L_865:
        /*0098*/ 	.byte	0x04, 0x17
        /*009a*/ 	.short	(.L_867 - .L_866)
.L_866:
        /*009c*/ 	.word	0x00000000
        /*00a0*/ 	.short	0x000f
        /*00a2*/ 	.short	0x0060
        /*00a4*/ 	.byte	0x00, 0xf0, 0x31, 0x00


	//----- nvinfo : EIATTR_KPARAM_INFO
	.align		4
.L_867:
        /*00a8*/ 	.byte	0x04, 0x17
        /*00aa*/ 	.short	(.L_869 - .L_868)
.L_868:
        /*00ac*/ 	.word	0x00000000
        /*00b0*/ 	.short	0x000e
        /*00b2*/ 	.short	0x0054
        /*00b4*/ 	.byte	0x00, 0xf0, 0x31, 0x00


	//----- nvinfo : EIATTR_KPARAM_INFO
	.align		4
.L_869:
        /*00b8*/ 	.byte	0x04, 0x17
        /*00ba*/ 	.short	(.L_871 - .L_870)
.L_870:
        /*00bc*/ 	.word	0x00000000
        /*00c0*/ 	.short	0x000d
        /*00c2*/ 	.short	0x0050
        /*00c4*/ 	.byte	0x00, 0xf0, 0x11, 0x00


	//----- nvinfo : EIATTR_KPARAM_INFO
	.align		4
.L_871:
        /*00c8*/ 	.byte	0x04, 0x17
        /*00ca*/ 	.short	(.L_873 - .L_872)
.L_872:
        /*00cc*/ 	.word	0x00000000
        /*00d0*/ 	.short	0x000c
        /*00d2*/ 	.short	0x004c
        /*00d4*/ 	.byte	0x00, 0xf0, 0x11, 0x00


	//----- nvinfo : EIATTR_KPARAM_INFO
	.align		4
.L_873:
        /*00d8*/ 	.byte	0x04, 0x17
        /*00da*/ 	.short	(.L_875 - .L_874)
.L_874:
        /*00dc*/ 	.word	0x00000000
        /*00e0*/ 	.short	0x000b
        /*00e2*/ 	.short	0x0048
        /*00e4*/ 	.byte	0x00, 0xf0, 0x11, 0x00


	//----- nvinfo : EIATTR_KPARAM_INFO
	.align		4
.L_875:
        /*00e8*/ 	.byte	0x04, 0x17
        /*00ea*/ 	.short	(.L_877 - .L_876)
.L_876:
        /*00ec*/ 	.word	0x00000000
        /*00f0*/ 	.short	0x000a
        /*00f2*/ 	.short	0x0044
        /*00f4*/ 	.byte	0x00, 0xf0, 0x11, 0x00


	//----- nvinfo : EIATTR_KPARAM_INFO
	.align		4
.L_877:
        /*00f8*/ 	.byte	0x04, 0x17
        /*00fa*/ 	.short	(.L_879 - .L_878)
.L_878:
        /*00fc*/ 	.word	0x00000000
        /*0100*/ 	.short	0x0009
        /*0102*/ 	.short	0x0040
        /*0104*/ 	.byte	0x00, 0xf0, 0x11, 0x00


	//----- nvinfo : EIATTR_KPARAM_INFO
	.align		4
.L_879:
        /*0108*/ 	.byte	0x04, 0x17
        /*010a*/ 	.short	(.L_881 - .L_880)
.L_880:
        /*010c*/ 	.word	0x00000000
        /*0110*/ 	.short	0x0008
        /*0112*/ 	.short	0x0038
        /*0114*/ 	.byte	0x00, 0xf5, 0x21, 0x00


	//----- nvinfo : EIATTR_KPARAM_INFO
	.align		4
.L_881:
        /*0118*/ 	.byte	0x04, 0x17
        /*011a*/ 	.short	(.L_883 - .L_882)
.L_882:
        /*011c*/ 	.word	0x00000000
        /*0120*/ 	.short	0x0007
        /*0122*/ 	.short	0x0030
        /*0124*/ 	.byte	0x00, 0xf5, 0x21, 0x00


	//----- nvinfo : EIATTR_KPARAM_INFO
	.align		4
.L_883:
        /*0128*/ 	.byte	0x04, 0x17
        /*012a*/ 	.short	(.L_885 - .L_884)
.L_884:
        /*012c*/ 	.word	0x00000000
        /*0130*/ 	.short	0x0006
        /*0132*/ 	.short	0x0028
        /*0134*/ 	.byte	0x00, 0xf5, 0x21, 0x00


	//----- nvinfo : EIATTR_KPARAM_INFO
	.align		4
.L_885:
        /*0138*/ 	.byte	0x04, 0x17
        /*013a*/ 	.short	(.L_887 - .L_886)
.L_886:
        /*013c*/ 	.word	0x00000000
        /*0140*/ 	.short	0x0005
        /*0142*/ 	.short	0x0020
        /*0144*/ 	.byte	0x00, 0xf5, 0x21, 0x00


	//----- nvinfo : EIATTR_KPARAM_INFO
	.align		4
.L_887:
        /*0148*/ 	.byte	0x04, 0x17
        /*014a*/ 	.short	(.L_889 - .L_888)
.L_888:
        /*014c*/ 	.word	0x00000000
        /*0150*/ 	.short	0x0004
        /*0152*/ 	.short	0x0018
        /*0154*/ 	.byte	0x00, 0xf5, 0x21, 0x00


	//----- nvinfo : EIATTR_KPARAM_INFO
	.align		4
.L_889:
        /*0158*/ 	.byte	0x04, 0x17
        /*015a*/ 	.short	(.L_891 - .L_890)
.L_890:
        /*015c*/ 	.word	0x00000000
        /*0160*/ 	.short	0x0003
        /*0162*/ 	.short	0x0010
        /*0164*/ 	.byte	0x00, 0xf5, 0x21, 0x00


	//----- nvinfo : EIATTR_KPARAM_INFO
	.align		4
.L_891:
        /*0168*/ 	.byte	0x04, 0x17
        /*016a*/ 	.short	(.L_893 - .L_892)
.L_892:
        /*016c*/ 	.word	0x00000000
        /*0170*/ 	.short	0x0002
        /*0172*/ 	.short	0x0008
        /*0174*/ 	.byte	0x00, 0xf0, 0x11, 0x00


	//----- nvinfo : EIATTR_KPARAM_INFO
	.align		4
.L_893:
        /*0178*/ 	.byte	0x04, 0x17
        /*017a*/ 	.short	(.L_895 - .L_894)
.L_894:
        /*017c*/ 	.word	0x00000000
        /*0180*/ 	.short	0x0001
        /*0182*/ 	.short	0x0004
        /*0184*/ 	.byte	0x00, 0xf0, 0x11, 0x00


	//----- nvinfo : EIATTR_KPARAM_INFO
	.align		4
.L_895:
        /*0188*/ 	.byte	0x04, 0x17
        /*018a*/ 	.short	(.L_897 - .L_896)
.L_896:
        /*018c*/ 	.word	0x00000000
        /*0190*/ 	.short	0x0000
        /*0192*/ 	.short	0x0000
        /*0194*/ 	.byte	0x00, 0xf0, 0x11, 0x00


	//----- nvinfo : EIATTR_SPARSE_MMA_MASK
	.align		4
.L_897:
        /*0198*/ 	.byte	0x03, 0x50
        /*019a*/ 	.short	0x0000


	//----- nvinfo : EIATTR_MAXREG_COUNT
	.align		4
        /*019c*/ 	.byte	0x03, 0x1b
        /*019e*/ 	.short	0x00ff


	//----- nvinfo : EIATTR_NUM_BARRIERS
	.align		4
        /*01a0*/ 	.byte	0x02, 0x4c
        /*01a2*/ 	.byte	0x01
	.zero		1


	//----- nvinfo : EIATTR_MERCURY_ISA_VERSION
	.align		4
        /*01a4*/ 	.byte	0x03, 0x5f
        /*01a6*/ 	.short	0x0101


	//----- nvinfo : EIATTR_INT_WARP_WIDE_INSTR_OFFSETS
	.align		4
        /*01a8*/ 	.byte	0x04, 0x31
        /*01aa*/ 	.short	(.L_899 - .L_898)


	//   ....[0]....
.L_898:
        /*01ac*/ 	.word	0x000009b0


	//   ....[1]....
        /*01b0*/ 	.word	0x000009c0


	//----- nvinfo : EIATTR_COOP_GROUP_MASK_REGIDS
	.align		4
.L_899:
        /*01b4*/ 	.byte	0x04, 0x29
        /*01b6*/ 	.short	(.L_901 - .L_900)


	//   ....[0]....
.L_900:
        /*01b8*/ 	.word	0xffffffff


	//   ....[1]....
        /*01bc*/ 	.word	0xffffffff


	//   ....[2]....
        /*01c0*/ 	.word	0xffffffff


	//   ....[3]....
        /*01c4*/ 	.word	0xffffffff


	//   ....[4]....
        /*01c8*/ 	.word	0xffffffff


	//   ....[5]....
        /*01cc*/ 	.word	0xffffffff


	//   ....[6]....
        /*01d0*/ 	.word	0xffffffff


	//   ....[7]....
        /*01d4*/ 	.word	0xffffffff


	//----- nvinfo : EIATTR_COOP_GROUP_INSTR_OFFSETS
	.align		4
.L_901:
        /*01d8*/ 	.byte	0x04, 0x28
        /*01da*/ 	.short	(.L_903 - .L_902)


	//   ....[0]....
.L_902:
        /*01dc*/ 	.word	0x00000340


	//   ....[1]....
        /*01e0*/ 	.word	0x00000680


	//   ....[2]....
        /*01e4*/ 	.word	0x00000770


	//   ....[3]....
        /*01e8*/ 	.word	0x000008e0


	//   ....[4]....
        /*01ec*/ 	.word	0x00000900


	//   ....[5]....
        /*01f0*/ 	.word	0x00000920


	//   ....[6]....
        /*01f4*/ 	.word	0x00000940


	//   ....[7]....
        /*01f8*/ 	.word	0x00000960


	//----- nvinfo : EIATTR_VRC_CTA_INIT_COUNT
	.align		4
.L_903:
        /*01fc*/ 	.byte	0x02, 0x4a
	.zero		1
	.zero		1


	//----- nvinfo : EIATTR_EXIT_INSTR_OFFSETS
	.align		4
        /*0200*/ 	.byte	0x04, 0x1c
        /*0202*/ 	.short	(.L_905 - .L_904)


	//   ....[0]....
.L_904:
        /*0204*/ 	.word	0x000020d0


	//   ....[1]....
        /*0208*/ 	.word	0x00002380


	//----- nvinfo : EIATTR_CRS_STACK_SIZE
	.align		4
.L_905:
        /*020c*/ 	.byte	0x04, 0x1e
        /*020e*/ 	.short	(.L_907 - .L_906)
.L_906:
        /*0210*/ 	.word	0x00000000


	//----- nvinfo : EIATTR_CBANK_PARAM_SIZE
	.align		4
.L_907:
        /*0214*/ 	.byte	0x03, 0x19
        /*0216*/ 	.short	0x00a0


	//----- nvinfo : EIATTR_PARAM_CBANK
	.align		4
        /*0218*/ 	.byte	0x04, 0x0a
        /*021a*/ 	.short	(.L_909 - .L_908)
	.align		4
.L_908:
        /*021c*/ 	.word	index@(.nv.constant0._ZN5flash32prepare_varlen_num_blocks_kernelILi1ELb1EEEviiiPKiS2_S2_S2_S2_S2_iiiiiN7cutlass10FastDivmodES4_PiS5_S5_S5_S5_bbbi)
        /*0220*/ 	.short	0x0380
        /*0222*/ 	.short	0x00a0


	//----- nvinfo : EIATTR_SW_WAR
	.align		4
.L_909:
        /*0224*/ 	.byte	0x04, 0x36
        /*0226*/ 	.short	(.L_911 - .L_910)
.L_910:
        /*0228*/ 	.word	0x00000008
.L_911:


//--------------------- .nv.info._ZN3cub18CUB_300001_SM_10306detail11EmptyKernelIvEEvv --------------------------
	.section	.nv.info._ZN3cub18CUB_300001_SM_10306detail11EmptyKernelIvEEvv,"",@"SHT_CUDA_INFO"
	.sectionflags	@""
	.align	4


	//----- nvinfo : EIATTR_CUDA_API_VERSION
	.align		4
        /*0000*/ 	.byte	0x04, 0x37
        /*0002*/ 	.short	(.L_913 - .L_912)
.L_912:
        /*0004*/ 	.word	0x00000082


	//----- nvinfo : EIATTR_SPARSE_MMA_MASK
	.align		4
.L_913:
        /*0008*/ 	.byte	0x03, 0x50
        /*000a*/ 	.short	0x0000


	//----- nvinfo : EIATTR_MAXREG_COUNT
	.align		4
        /*000c*/ 	.byte	0x03, 0x1b
        /*000e*/ 	.short	0x00ff


	//----- nvinfo : EIATTR_MERCURY_ISA_VERSION
	.align		4
        /*0010*/ 	.byte	0x03, 0x5f
        /*0012*/ 	.short	0x0101


	//----- nvinfo : EIATTR_VRC_CTA_INIT_COUNT
	.align		4
        /*0014*/ 	.byte	0x02, 0x4a
	.zero		1
	.zero		1


	//----- nvinfo : EIATTR_EXIT_INSTR_OFFSETS
	.align		4
        /*0018*/ 	.byte	0x04, 0x1c
        /*001a*/ 	.short	(.L_915 - .L_914)


	//   ....[0]....
.L_914:
        /*001c*/ 	.word	0x00000010


	//----- nvinfo : EIATTR_SW_WAR
	.align		4
.L_915:
        /*0020*/ 	.byte	0x04, 0x36
        /*0022*/ 	.short	(.L_917 - .L_916)
.L_916:
        /*0024*/ 	.word	0x00000008
.L_917:


//--------------------- .nv.callgraph             --------------------------
	.section	.nv.callgraph,"",@"SHT_CUDA_CALLGRAPH"
	.align	4
	.sectionentsize	8
	.align		4
        /*0000*/ 	.word	0x00000000
	.align		4
        /*0004*/ 	.word	0xffffffff
	.align		4
        /*0008*/ 	.word	0x00000000
	.align		4
        /*000c*/ 	.word	0xfffffffe
	.align		4
        /*0010*/ 	.word	0x00000000
	.align		4
        /*0014*/ 	.word	0xfffffffd
	.align		4
        /*0018*/ 	.word	0x00000000
	.align		4
        /*001c*/ 	.word	0xfffffffc


//--------------------- .nv.constant4             --------------------------
	.section	.nv.constant4,"a",@progbits
	.align	8
	.align		8
.nv.constant4:
        /*0000*/ 	.dword	_ZN57_INTERNAL_cc7ffe31_26_flash_prepare_scheduler_cu_2627ab304cuda3std3__45__cpo5beginE
	.align		8
        /*0008*/ 	.dword	_ZN57_INTERNAL_cc7ffe31_26_flash_prepare_scheduler_cu_2627ab304cuda3std3__45__cpo3endE
	.align		8
        /*0010*/ 	.dword	_ZN57_INTERNAL_cc7ffe31_26_flash_prepare_scheduler_cu_2627ab304cuda3std3__45__cpo6cbeginE
	.align		8
        /*0018*/ 	.dword	_ZN57_INTERNAL_cc7ffe31_26_flash_prepare_scheduler_cu_2627ab304cuda3std3__45__cpo4cendE
	.align		8
        /*0020*/ 	.dword	_ZN57_INTERNAL_cc7ffe31_26_flash_prepare_scheduler_cu_2627ab304cuda3std3__45__cpo6rbeginE
	.align		8
        /*0028*/ 	.dword	_ZN57_INTERNAL_cc7ffe31_26_flash_prepare_scheduler_cu_2627ab304cuda3std3__45__cpo4rendE
	.align		8
        /*0030*/ 	.dword	_ZN57_INTERNAL_cc7ffe31_26_flash_prepare_scheduler_cu_2627ab304cuda3std3__45__cpo7crbeginE
	.align		8
        /*0038*/ 	.dword	_ZN57_INTERNAL_cc7ffe31_26_flash_prepare_scheduler_cu_2627ab304cuda3std3__45__cpo5crendE
	.align		8
        /*0040*/ 	.dword	_ZN57_INTERNAL_cc7ffe31_26_flash_prepare_scheduler_cu_2627ab304cuda3std3__459_GLOBAL__N__cc7ffe31_26_flash_prepare_scheduler_cu_2627ab306ignoreE
	.align		8
        /*0048*/ 	.dword	_ZN57_INTERNAL_cc7ffe31_26_flash_prepare_scheduler_cu_2627ab304cuda3std3__419piecewise_constructE
	.align		8
        /*0050*/ 	.dword	_ZN57_INTERNAL_cc7ffe31_26_flash_prepare_scheduler_cu_2627ab304cuda3std3__48in_placeE
	.align		8
        /*0058*/ 	.dword	_ZN57_INTERNAL_cc7ffe31_26_flash_prepare_scheduler_cu_2627ab304cuda3std3__420unreachable_sentinelE
	.align		8
        /*0060*/ 	.dword	_ZN57_INTERNAL_cc7ffe31_26_flash_prepare_scheduler_cu_2627ab304cuda3std3__47nulloptE
	.align		8
        /*0068*/ 	.dword	_ZN57_INTERNAL_cc7ffe31_26_flash_prepare_scheduler_cu_2627ab304cuda3std3__48unexpectE
	.align		8
        /*0070*/ 	.dword	_ZN57_INTERNAL_cc7ffe31_26_flash_prepare_scheduler_cu_2627ab304cuda3std6ranges3__45__cpo4swapE
	.align		8
        /*0078*/ 	.dword	_ZN57_INTERNAL_cc7ffe31_26_flash_prepare_scheduler_cu_2627ab304cuda3std6ranges3__45__cpo9iter_moveE
	.align		8
        /*0080*/ 	.dword	_ZN57_INTERNAL_cc7ffe31_26_flash_prepare_scheduler_cu_2627ab304cuda3std6ranges3__45__cpo5beginE
	.align		8
        /*0088*/ 	.dword	_ZN57_INTERNAL_cc7ffe31_26_flash_prepare_scheduler_cu_2627ab304cuda3std6ranges3__45__cpo3endE
	.align		8
        /*0090*/ 	.dword	_ZN57_INTERNAL_cc7ffe31_26_flash_prepare_scheduler_cu_2627ab304cuda3std6ranges3__45__cpo6cbeginE
	.align		8
        /*0098*/ 	.dword	_ZN57_INTERNAL_cc7ffe31_26_flash_prepare_scheduler_cu_2627ab304cuda3std6ranges3__45__cpo4cendE
	.align		8
        /*00a0*/ 	.dword	_ZN57_INTERNAL_cc7ffe31_26_flash_prepare_scheduler_cu_2627ab304cuda3std6ranges3__45__cpo7advanceE
	.align		8
        /*00a8*/ 	.dword	_ZN57_INTERNAL_cc7ffe31_26_flash_prepare_scheduler_cu_2627ab304cuda3std6ranges3__45__cpo9iter_swapE
	.align		8
        /*00b0*/ 	.dword	_ZN57_INTERNAL_cc7ffe31_26_flash_prepare_scheduler_cu_2627ab304cuda3std6ranges3__45__cpo4nextE
	.align		8
        /*00b8*/ 	.dword	_ZN57_INTERNAL_cc7ffe31_26_flash_prepare_scheduler_cu_2627ab304cuda3std6ranges3__45__cpo4prevE
	.align		8
        /*00c0*/ 	.dword	_ZN57_INTERNAL_cc7ffe31_26_flash_prepare_scheduler_cu_2627ab304cuda3std6ranges3__45__cpo4dataE
	.align		8
        /*00c8*/ 	.dword	_ZN57_INTERNAL_cc7ffe31_26_flash_prepare_scheduler_cu_2627ab304cuda3std6ranges3__45__cpo5cdataE
	.align		8
        /*00d0*/ 	.dword	_ZN57_INTERNAL_cc7ffe31_26_flash_prepare_scheduler_cu_2627ab304cuda3std6ranges3__45__cpo4sizeE
	.align		8
        /*00d8*/ 	.dword	_ZN57_INTERNAL_cc7ffe31_26_flash_prepare_scheduler_cu_2627ab304cuda3std6ranges3__45__cpo5ssizeE
	.align		8
        /*00e0*/ 	.dword	_ZN57_INTERNAL_cc7ffe31_26_flash_prepare_scheduler_cu_2627ab304cuda3std6ranges3__45__cpo8distanceE
	.align		8
        /*00e8*/ 	.dword	_ZN57_INTERNAL_cc7ffe31_26_flash_prepare_scheduler_cu_2627ab306thrust24THRUST_300001_SM_1030_NS6system6detail10sequential3seqE
	.align		8
        /*00f0*/ 	.dword	_ZN57_INTERNAL_cc7ffe31_26_flash_prepare_scheduler_cu_2627ab306thrust24THRUST_300001_SM_1030_NS12placeholders2_1E
	.align		8
        /*00f8*/ 	.dword	_ZN57_INTERNAL_cc7ffe31_26_flash_prepare_scheduler_cu_2627ab306thrust24THRUST_300001_SM_1030_NS12placeholders2_2E
	.align		8
        /*0100*/ 	.dword	_ZN57_INTERNAL_cc7ffe31_26_flash_prepare_scheduler_cu_2627ab306thrust24THRUST_300001_SM_1030_NS12placeholders2_3E
	.align		8
        /*0108*/ 	.dword	_ZN57_INTERNAL_cc7ffe31_26_flash_prepare_scheduler_cu_2627ab306thrust24THRUST_300001_SM_1030_NS12placeholders2_4E
	.align		8
        /*0110*/ 	.dword	_ZN57_INTERNAL_cc7ffe31_26_flash_prepare_scheduler_cu_2627ab306thrust24THRUST_300001_SM_1030_NS12placeholders2_5E
	.align		8
        /*0118*/ 	.dword	_ZN57_INTERNAL_cc7ffe31_26_flash_prepare_scheduler_cu_2627ab306thrust24THRUST_300001_SM_1030_NS12placeholders2_6E
	.align		8
        /*0120*/ 	.dword	_ZN57_INTERNAL_cc7ffe31_26_flash_prepare_scheduler_cu_2627ab306thrust24THRUST_300001_SM_1030_NS12placeholders2_7E
	.align		8
        /*0128*/ 	.dword	_ZN57_INTERNAL_cc7ffe31_26_flash_prepare_scheduler_cu_2627ab306thrust24THRUST_300001_SM_1030_NS12placeholders2_8E
	.align		8
        /*0130*/ 	.dword	_ZN57_INTERNAL_cc7ffe31_26_flash_prepare_scheduler_cu_2627ab306thrust24THRUST_300001_SM_1030_NS12placeholders2_9E
	.align		8
        /*0138*/ 	.dword	_ZN57_INTERNAL_cc7ffe31_26_flash_prepare_scheduler_cu_2627ab306thrust24THRUST_300001_SM_1030_NS12placeholders3_10E
	.align		8
        /*0140*/ 	.dword	_ZN57_INTERNAL_cc7ffe31_26_flash_prepare_scheduler_cu_2627ab304cute7productE
	.align		8
        /*0148*/ 	.dword	_ZN57_INTERNAL_cc7ffe31_26_flash_prepare_scheduler_cu_2627ab304cute1_E


//--------------------- .text._ZN5flash32prepare_varlen_num_blocks_kernelILi32ELb0EEEviiiPKiS2_S2_S2_S2_S2_iiiiiN7cutlass10FastDivmodES4_PiS5_S5_S5_S5_bbbi --------------------------
	.section	.text._ZN5flash32prepare_varlen_num_blocks_kernelILi32ELb0EEEviiiPKiS2_S2_S2_S2_S2_iiiiiN7cutlass10FastDivmodES4_PiS5_S5_S5_S5_bbbi,"ax",@progbits
	.align	128
        .global         _ZN5flash32prepare_varlen_num_blocks_kernelILi32ELb0EEEviiiPKiS2_S2_S2_S2_S2_iiiiiN7cutlass10FastDivmodES4_PiS5_S5_S5_S5_bbbi
        .type           _ZN5flash32prepare_varlen_num_blocks_kernelILi32ELb0EEEviiiPKiS2_S2_S2_S2_S2_iiiiiN7cutlass10FastDivmodES4_PiS5_S5_S5_S5_bbbi,@function
        .size           _ZN5flash32prepare_varlen_num_blocks_kernelILi32ELb0EEEviiiPKiS2_S2_S2_S2_S2_iiiiiN7cutlass10FastDivmodES4_PiS5_S5_S5_S5_bbbi,(.L_x_372 - _ZN5flash32prepare_varlen_num_blocks_kernelILi32ELb0EEEviiiPKiS2_S2_S2_S2_S2_iiiiiN7cutlass10FastDivmodES4_PiS5_S5_S5_S5_bbbi)
        .other          _ZN5flash32prepare_varlen_num_blocks_kernelILi32ELb0EEEviiiPKiS2_S2_S2_S2_S2_iiiiiN7cutlass10FastDivmodES4_PiS5_S5_S5_S5_bbbi,@"STO_CUDA_ENTRY STV_DEFAULT"
_ZN5flash32prepare_varlen_num_blocks_kernelILi32ELb0EEEviiiPKiS2_S2_S2_S2_S2_iiiiiN7cutlass10FastDivmodES4_PiS5_S5_S5_S5_bbbi:
.text._ZN5flash32prepare_varlen_num_blocks_kernelILi32ELb0EEEviiiPKiS2_S2_S2_S2_S2_iiiiiN7cutlass10FastDivmodES4_PiS5_S5_S5_S5_bbbi:
[----:B------:R-:W-:Y:S01]  /*0000*/  LDC R1, c[0x0][0x37c] ;  /* 0x0000df00ff017b82 */ /* 0x000fe20000000800 */
[----:B------:R-:W0:Y:S01]  /*0010*/  S2R R4, SR_TID.X ;  /* 0x0000000000047919 */ /* 0x000e220000002100 */
[----:B------:R-:W1:Y:S01]  /*0020*/  LDCU.64 UR4, c[0x0][0x3f0] ;  /* 0x00007e00ff0477ac */ /* 0x000e620008000a00 */
[----:B------:R-:W-:Y:S01]  /*0030*/  BSSY.RECONVERGENT B0, `(.L_x_0) ;  /* 0x0000032000007945 */ /* 0x000fe20003800200 */
[----:B------:R-:W2:Y:S01]  /*0040*/  S2R R5, SR_CTAID.X ;  /* 0x0000000000057919 */ /* 0x000ea20000002500 */
[----:B------:R-:W3:Y:S01]  /*0050*/  LDCU.64 UR6, c[0x0][0x358] ;  /* 0x00006b00ff0677ac */ /* 0x000ee20008000a00 */
[----:B------:R-:W4:Y:S01]  /*0060*/  LDCU.64 UR8, c[0x0][0x380] ;  /* 0x00007000ff0877ac */ /* 0x000f220008000a00 */
[----:B------:R-:W5:Y:S01]  /*0070*/  LDCU UR10, c[0x0][0x388] ;  /* 0x00007100ff0a77ac */ /* 0x000f620008000800 */
[----:B-1----:R-:W-:-:S04]  /*0080*/  ISETP.NE.U32.AND P0, PT, RZ, UR4, PT ;  /* 0x00000004ff007c0c */ /* 0x002fc8000bf05070 */
[----:B------:R-:W-:Y:S01]  /*0090*/  ISETP.NE.AND.EX P0, PT, RZ, UR5, PT, P0 ;  /* 0x00000005ff007c0c */ /* 0x000fe2000bf05300 */
[----:B------:R-:W1:Y:S01]  /*00a0*/  LDCU.64 UR4, c[0x0][0x3a8] ;  /* 0x00007500ff0477ac */ /* 0x000e620008000a00 */
[----:B----4-:R-:W-:Y:S01]  /*00b0*/  IMAD.U32 R8, RZ, RZ, UR8 ;  /* 0x00000008ff087e24 */ /* 0x010fe2000f8e00ff */
[C---:B0-----:R-:W-:Y:S02]  /*00c0*/  ISETP.NE.AND P1, PT, R4.reuse, RZ, PT ;  /* 0x000000ff0400720c */ /* 0x041fe40003f25270 */
[C---:B------:R-:W-:Y:S02]  /*00d0*/  ISETP.NE.OR P0, PT, R4.reuse, RZ, !P0 ;  /* 0x000000ff0400720c */ /* 0x040fe40004705670 */
[----:B------:R-:W-:-:S05]  /*00e0*/  LOP3.LUT R2, R4, 0x1f, RZ, 0xc0, !PT ;  /* 0x0000001f04027812 */ /* 0x000fca00078ec0ff */
[----:B--2---:R-:W-:Y:S01]  /*00f0*/  IMAD R5, R5, 0x3e0, R2 ;  /* 0x000003e005057824 */ /* 0x004fe200078e0202 */
[----:B-1----:R-:W-:-:S03]  /*0100*/  UISETP.NE.U32.AND UP0, UPT, UR4, URZ, UPT ;  /* 0x000000ff0400728c */ /* 0x002fc6000bf05070 */
[----:B------:R-:W0:Y:S01]  /*0110*/  @!P1 S2R R3, SR_CgaCtaId ;  /* 0x0000000000039919 */ /* 0x000e220000008800 */
[----:B------:R-:W-:Y:S01]  /*0120*/  @!P1 MOV R0, 0x400 ;  /* 0x0000040000009802 */ /* 0x000fe20000000f00 */
[----:B------:R-:W3:Y:S01]  /*0130*/  @!P0 LDC.64 R6, c[0x0][0x3f0] ;  /* 0x0000fc00ff068b82 */ /* 0x000ee20000000a00 */
[----:B------:R-:W-:Y:S02]  /*0140*/  UISETP.NE.AND.EX UP0, UPT, UR5, URZ, UPT, UP0 ;  /* 0x000000ff0500728c */ /* 0x000fe4000bf05300 */
[----:B0-----:R-:W-:Y:S02]  /*0150*/  @!P1 LEA R3, R3, R0, 0x18 ;  /* 0x0000000003039211 */ /* 0x001fe400078ec0ff */
[----:B------:R-:W-:Y:S01]  /*0160*/  SHF.R.U32.HI R0, RZ, 0x5, R4 ;  /* 0x00000005ff007819 */ /* 0x000fe20000011604 */
[----:B-----5:R-:W-:Y:S02]  /*0170*/  IMAD.U32 R4, RZ, RZ, UR10 ;  /* 0x0000000aff047e24 */ /* 0x020fe4000f8e00ff */
[----:B------:R0:W-:Y:S02]  /*0180*/  @!P1 STS [R3], RZ ;  /* 0x000000ff03009388 */ /* 0x0001e40000000800 */
[----:B------:R-:W-:Y:S01]  /*0190*/  IMAD R0, R0, 0x1f, R5 ;  /* 0x0000001f00007824 */ /* 0x000fe200078e0205 */
[----:B------:R-:W-:Y:S01]  /*01a0*/  BAR.SYNC.DEFER_BLOCKING 0x0 ;  /* 0x0000000000007b1d */ /* 0x000fe20000010000 */
[----:B------:R-:W-:-:S05]  /*01b0*/  IMAD.U32 R5, RZ, RZ, UR9 ;  /* 0x00000009ff057e24 */ /* 0x000fca000f8e00ff */
[----:B---3--:R0:W-:Y:S01]  /*01c0*/  @!P0 STG.E desc[UR6][R6.64], RZ ;  /* 0x000000ff06008986 */ /* 0x0081e2000c101906 */
[----:B------:R-:W-:Y:S05]  /*01d0*/  BRA.U !UP0, `(.L_x_1) ;  /* 0x0000000108207547 */ /* 0x000fea000b800000 */
[----:B------:R-:W1:Y:S01]  /*01e0*/  LDCU UR4, c[0x0][0x3c0] ;  /* 0x00007800ff0477ac */ /* 0x000e620008000800 */
[----:B------:R-:W-:Y:S01]  /*01f0*/  HFMA2 R8, -RZ, RZ, 0, 0 ;  /* 0x00000000ff087431 */ /* 0x000fe200000001ff */
[----:B-1----:R-:W-:-:S13]  /*0200*/  ISETP.GE.AND P0, PT, R0, UR4, PT ;  /* 0x0000000400007c0c */ /* 0x002fda000bf06270 */
[----:B------:R-:W-:Y:S05]  /*0210*/  @P0 BRA `(.L_x_2) ;  /* 0x00000000004c0947 */ /* 0x000fea0003800000 */
[----:B0-----:R-:W0:Y:S02]  /*0220*/  LDC.64 R6, c[0x0][0x3a8] ;  /* 0x0000ea00ff067b82 */ /* 0x001e240000000a00 */
[----:B0-----:R-:W-:-:S05]  /*0230*/  IMAD.WIDE.U32 R6, R0, 0x4, R6 ;  /* 0x0000000400067825 */ /* 0x001fca00078e0006 */
[----:B------:R1:W5:Y:S01]  /*0240*/  LDG.E R8, desc[UR6][R6.64] ;  /* 0x0000000606087981 */ /* 0x000362000c1e1900 */
[----:B------:R-:W-:Y:S05]  /*0250*/  BRA `(.L_x_2) ;  /* 0x00000000003c7947 */ /* 0x000fea0003800000 */
.L_x_1:
[----:B------:R-:W1:Y:S02]  /*0260*/  LDCU.64 UR4, c[0x0][0x390] ;  /* 0x00007200ff0477ac */ /* 0x000e640008000a00 */
[----:B-1----:R-:W-:-:S04]  /*0270*/  UISETP.NE.U32.AND UP0, UPT, UR4, URZ, UPT ;  /* 0x000000ff0400728c */ /* 0x002fc8000bf05070 */
[----:B------:R-:W-:-:S09]  /*0280*/  UISETP.NE.AND.EX UP0, UPT, UR5, URZ, UPT, UP0 ;  /* 0x000000ff0500728c */ /* 0x000fd2000bf05300 */
[----:B------:R-:W-:Y:S05]  /*0290*/  BRA.U !UP0, `(.L_x_2) ;  /* 0x00000001082c7547 */ /* 0x000fea000b800000 */
[----:B------:R-:W1:Y:S01]  /*02a0*/  LDCU UR4, c[0x0][0x3c0] ;  /* 0x00007800ff0477ac */ /* 0x000e620008000800 */
[----:B------:R-:W-:Y:S01]  /*02b0*/  BSSY.RECONVERGENT B1, `(.L_x_3) ;  /* 0x0000007000017945 */ /* 0x000fe20003800200 */
[----:B0-----:R-:W-:Y:S01]  /*02c0*/  IMAD.MOV.U32 R6, RZ, RZ, RZ ;  /* 0x000000ffff067224 */ /* 0x001fe200078e00ff */
[----:B-1----:R-:W-:-:S13]  /*02d0*/  ISETP.GT.AND P0, PT, R0, UR4, PT ;  /* 0x0000000400007c0c */ /* 0x002fda000bf04270 */
[----:B------:R-:W-:Y:S05]  /*02e0*/  @P0 BRA `(.L_x_4) ;  /* 0x00000000000c0947 */ /* 0x000fea0003800000 */
[----:B------:R-:W0:Y:S02]  /*02f0*/  LDC.64 R6, c[0x0][0x390] ;  /* 0x0000e400ff067b82 */ /* 0x000e240000000a00 */
[----:B0-----:R-:W-:-:S06]  /*0300*/  IMAD.WIDE.U32 R6, R0, 0x4, R6 ;  /* 0x0000000400067825 */ /* 0x001fcc00078e0006 */
[----:B------:R0:W5:Y:S02]  /*0310*/  LDG.E R6, desc[UR6][R6.64] ;  /* 0x0000000606067981 */ /* 0x000164000c1e1900 */
.L_x_4:
[----:B------:R-:W-:Y:S05]  /*0320*/  BSYNC.RECONVERGENT B1 ;  /* 0x0000000000017941 */ /* 0x000fea0003800200 */
.L_x_3:
[----:B-----5:R-:W1:Y:S02]  /*0330*/  SHFL.DOWN PT, R3, R6, 0x1, 0x1f ;  /* 0x08201f0006037f89 */ /* 0x020e6400000e0000 */
[----:B-1----:R-:W-:-:S07]  /*0340*/  IMAD.IADD R8, R3, 0x1, -R6 ;  /* 0x0000000103087824 */ /* 0x002fce00078e0a06 */
.L_x_2:
[----:B------:R-:W-:Y:S05]  /*0350*/  BSYNC.RECONVERGENT B0 ;  /* 0x0000000000007941 */ /* 0x000fea0003800200 */
.L_x_0:
[----:B------:R-:W2:Y:S01]  /*0360*/  LDCU UR8, c[0x0][0x3c0] ;  /* 0x00007800ff0877ac */ /* 0x000ea20008000800 */
[----:B------:R-:W-:Y:S01]  /*0370*/  BSSY.RECONVERGENT B0, `(.L_x_5) ;  /* 0x0000010000007945 */ /* 0x000fe20003800200 */
[----:B0-----:R-:W-:Y:S01]  /*0380*/  IMAD.MOV.U32 R3, RZ, RZ, RZ ;  /* 0x000000ffff037224 */ /* 0x001fe200078e00ff */
[----:B--2---:R-:W-:-:S04]  /*0390*/  ISETP.GE.AND P2, PT, R0, UR8, PT ;  /* 0x0000000800007c0c */ /* 0x004fc8000bf46270 */
[----:B------:R-:W-:-:S13]  /*03a0*/  ISETP.EQ.OR P1, PT, R2, 0x1f, P2 ;  /* 0x0000001f0200780c */ /* 0x000fda0001722670 */
[----:B------:R-:W-:Y:S05]  /*03b0*/  @P1 BRA `(.L_x_6) ;  /* 0x00000000002c1947 */ /* 0x000fea0003800000 */
[----:B------:R-:W0:Y:S01]  /*03c0*/  LDC R3, c[0x0][0x3d4] ;  /* 0x0000f500ff037b82 */ /* 0x000e220000000800 */
[----:B------:R-:W2:Y:S01]  /*03d0*/  LDCU.S8 UR4, c[0x0][0x41a] ;  /* 0x00008340ff0477ac */ /* 0x000ea20008000200 */
[----:B------:R-:W3:Y:S01]  /*03e0*/  LDCU UR5, c[0x0][0x3c8] ;  /* 0x00007900ff0577ac */ /* 0x000ee20008000800 */
[----:B--2---:R-:W-:-:S04]  /*03f0*/  UISETP.NE.AND UP0, UPT, UR4, URZ, UPT ;  /* 0x000000ff0400728c */ /* 0x004fc8000bf05270 */
[----:B---3--:R-:W-:Y:S01]  /*0400*/  USEL UR4, UR5, 0x1, UP0 ;  /* 0x0000000105047887 */ /* 0x008fe20008000000 */
[----:B0-----:R-:W-:-:S05]  /*0410*/  ISETP.NE.AND P0, PT, R3, 0x1, PT ;  /* 0x000000010300780c */ /* 0x001fca0003f05270 */
[----:B-----5:R-:W-:-:S05]  /*0420*/  IMAD R8, R8, UR4, R3 ;  /* 0x0000000408087c24 */ /* 0x020fca000f8e0203 */
[----:B------:R-:W-:-:S03]  /*0430*/  IADD3 R3, PT, PT, R8, -0x1, RZ ;  /* 0xffffffff08037810 */ /* 0x000fc60007ffe0ff */
[----:B-1----:R-:W0:Y:S02]  /*0440*/  @P0 LDC.64 R6, c[0x0][0x3d8] ;  /* 0x0000f600ff060b82 */ /* 0x002e240000000a00 */
[----:B0-----:R-:W-:-:S05]  /*0450*/  @P0 IMAD.HI.U32 R6, R3, R6, RZ ;  /* 0x0000000603060227 */ /* 0x001fca00078e00ff */
[----:B------:R-:W-:-:S07]  /*0460*/  @P0 SHF.R.U32.HI R3, RZ, R7, R6 ;  /* 0x00000007ff030219 */ /* 0x000fce0000011606 */
.L_x_6:
[----:B------:R-:W-:Y:S05]  /*0470*/  BSYNC.RECONVERGENT B0 ;  /* 0x0000000000007941 */ /* 0x000fea0003800200 */
.L_x_5:
[----:B------:R-:W0:Y:S02]  /*0480*/  LDCU.64 UR4, c[0x0][0x3b8] ;  /* 0x00007700ff0477ac */ /* 0x000e240008000a00 */
[----:B0-----:R-:W-:-:S04]  /*0490*/  ISETP.EQ.U32.AND P0, PT, RZ, UR4, PT ;  /* 0x00000004ff007c0c */ /* 0x001fc8000bf02070 */
[----:B------:R-:W-:Y:S01]  /*04a0*/  ISETP.EQ.OR.EX P0, PT, RZ, UR5, P2, P0 ;  /* 0x00000005ff007c0c */ /* 0x000fe20009702700 */
[----:B------:R-:W0:-:S12]  /*04b0*/  LDCU.64 UR4, c[0x0][0x3b0] ;  /* 0x00007600ff0477ac */ /* 0x000e180008000a00 */
[----:B-1----:R-:W1:Y:S02]  /*04c0*/  @!P0 LDC.64 R6, c[0x0][0x3b8] ;  /* 0x0000ee00ff068b82 */ /* 0x002e640000000a00 */
[----:B-1----:R-:W-:-:S06]  /*04d0*/  @!P0 IMAD.WIDE.U32 R6, R0, 0x4, R6 ;  /* 0x0000000400068825 */ /* 0x002fcc00078e0006 */
[----:B------:R-:W2:Y:S01]  /*04e0*/  @!P0 LDG.E R6, desc[UR6][R6.64] ;  /* 0x0000000606068981 */ /* 0x000ea2000c1e1900 */
[----:B0-----:R-:W-:Y:S01]  /*04f0*/  UISETP.NE.U32.AND UP0, UPT, UR4, URZ, UPT ;  /* 0x000000ff0400728c */ /* 0x001fe2000bf05070 */
[----:B------:R-:W-:Y:S01]  /*0500*/  BSSY.RECONVERGENT B0, `(.L_x_7) ;  /* 0x0000019000007945 */ /* 0x000fe20003800200 */
[----:B-----5:R-:W-:Y:S02]  /*0510*/  IMAD.MOV.U32 R8, RZ, RZ, -0x1 ;  /* 0xffffffffff087424 */ /* 0x020fe400078e00ff */
[----:B------:R-:W-:Y:S01]  /*0520*/  UISETP.NE.AND.EX UP0, UPT, UR5, URZ, UPT, UP0 ;  /* 0x000000ff0500728c */ /* 0x000fe2000bf05300 */
[----:B--2---:R-:W-:-:S08]  /*0530*/  @!P0 LOP3.LUT R8, RZ, R6, RZ, 0x33, !PT ;  /* 0x00000006ff088212 */ /* 0x004fd000078e33ff */
[----:B------:R-:W-:Y:S05]  /*0540*/  BRA.U !UP0, `(.L_x_8) ;  /* 0x0000000108187547 */ /* 0x000fea000b800000 */
[----:B------:R-:W-:Y:S01]  /*0550*/  IMAD.MOV.U32 R5, RZ, RZ, RZ ;  /* 0x000000ffff057224 */ /* 0x000fe200078e00ff */
[----:B------:R-:W-:Y:S06]  /*0560*/  @P2 BRA `(.L_x_9) ;  /* 0x0000000000482947 */ /* 0x000fec0003800000 */
[----:B------:R-:W0:Y:S02]  /*0570*/  LDC.64 R6, c[0x0][0x3b0] ;  /* 0x0000ec00ff067b82 */ /* 0x000e240000000a00 */
[----:B0-----:R-:W-:-:S05]  /*0580*/  IMAD.WIDE.U32 R6, R0, 0x4, R6 ;  /* 0x0000000400067825 */ /* 0x001fca00078e0006 */
[----:B------:R1:W5:Y:S01]  /*0590*/  LDG.E R5, desc[UR6][R6.64] ;  /* 0x0000000606057981 */ /* 0x000362000c1e1900 */
[----:B------:R-:W-:Y:S05]  /*05a0*/  BRA `(.L_x_9) ;  /* 0x0000000000387947 */ /* 0x000fea0003800000 */
.L_x_8:
[----:B------:R-:W0:Y:S02]  /*05b0*/  LDCU.64 UR4, c[0x0][0x398] ;  /* 0x00007300ff0477ac */ /* 0x000e240008000a00 */
[----:B0-----:R-:W-:-:S04]  /*05c0*/  UISETP.NE.U32.AND UP0, UPT, UR4, URZ, UPT ;  /* 0x000000ff0400728c */ /* 0x001fc8000bf05070 */
[----:B------:R-:W-:-:S09]  /*05d0*/  UISETP.NE.AND.EX UP0, UPT, UR5, URZ, UPT, UP0 ;  /* 0x000000ff0500728c */ /* 0x000fd2000bf05300 */
[----:B------:R-:W-:Y:S05]  /*05e0*/  BRA.U !UP0, `(.L_x_9) ;  /* 0x0000000108287547 */ /* 0x000fea000b800000 */
[----:B------:R-:W-:Y:S01]  /*05f0*/  ISETP.GT.AND P0, PT, R0, UR8, PT ;  /* 0x0000000800007c0c */ /* 0x000fe2000bf04270 */
[----:B------:R-:W-:Y:S01]  /*0600*/  BSSY.RECONVERGENT B1, `(.L_x_10) ;  /* 0x0000006000017945 */ /* 0x000fe20003800200 */
[----:B------:R-:W-:-:S11]  /*0610*/  IMAD.MOV.U32 R6, RZ, RZ, RZ ;  /* 0x000000ffff067224 */ /* 0x000fd600078e00ff */
[----:B------:R-:W-:Y:S05]  /*0620*/  @P0 BRA `(.L_x_11) ;  /* 0x00000000000c0947 */ /* 0x000fea0003800000 */
[----:B------:R-:W0:Y:S02]  /*0630*/  LDC.64 R6, c[0x0][0x398] ;  /* 0x0000e600ff067b82 */ /* 0x000e240000000a00 */
[----:B0-----:R-:W-:-:S06]  /*0640*/  IMAD.WIDE.U32 R6, R0, 0x4, R6 ;  /* 0x0000000400067825 */ /* 0x001fcc00078e0006 */
[----:B------:R0:W5:Y:S02]  /*0650*/  LDG.E R6, desc[UR6][R6.64] ;  /* 0x0000000606067981 */ /* 0x000164000c1e1900 */
.L_x_11:
[----:B------:R-:W-:Y:S05]  /*0660*/  BSYNC.RECONVERGENT B1 ;  /* 0x0000000000017941 */ /* 0x000fea0003800200 */
.L_x_10:
[----:B-----5:R-:W1:Y:S02]  /*0670*/  SHFL.DOWN PT, R5, R6, 0x1, 0x1f ;  /* 0x08201f0006057f89 */ /* 0x020e6400000e0000 */
[----:B-1----:R-:W-:-:S07]  /*0680*/  IADD3 R5, PT, PT, R5, -R6, RZ ;  /* 0x8000000605057210 */ /* 0x002fce0007ffe0ff */
.L_x_9:
[----:B------:R-:W-:Y:S05]  /*0690*/  BSYNC.RECONVERGENT B0 ;  /* 0x0000000000007941 */ /* 0x000fea0003800200 */
.L_x_7:
[----:B------:R-:W2:Y:S02]  /*06a0*/  LDCU.64 UR4, c[0x0][0x3a0] ;  /* 0x00007400ff0477ac */ /* 0x000ea40008000a00 */
[----:B--2---:R-:W-:-:S04]  /*06b0*/  UISETP.NE.U32.AND UP0, UPT, UR4, URZ, UPT ;  /* 0x000000ff0400728c */ /* 0x004fc8000bf05070 */
[----:B------:R-:W-:-:S09]  /*06c0*/  UISETP.NE.AND.EX UP0, UPT, UR5, URZ, UPT, UP0 ;  /* 0x000000ff0500728c */ /* 0x000fd2000bf05300 */
[----:B------:R-:W-:Y:S05]  /*06d0*/  BRA.U !UP0, `(.L_x_12) ;  /* 0x0000000108287547 */ /* 0x000fea000b800000 */
[----:B------:R-:W-:Y:S01]  /*06e0*/  ISETP.GT.AND P0, PT, R0, UR8, PT ;  /* 0x0000000800007c0c */ /* 0x000fe2000bf04270 */
[----:B------:R-:W-:Y:S01]  /*06f0*/  BSSY.RECONVERGENT B0, `(.L_x_13) ;  /* 0x0000006000007945 */ /* 0x000fe20003800200 */
[----:B-1----:R-:W-:-:S11]  /*0700*/  IMAD.MOV.U32 R6, RZ, RZ, RZ ;  /* 0x000000ffff067224 */ /* 0x002fd600078e00ff */
[----:B------:R-:W-:Y:S05]  /*0710*/  @P0 BRA `(.L_x_14) ;  /* 0x00000000000c0947 */ /* 0x000fea0003800000 */
[----:B0-----:R-:W0:Y:S02]  /*0720*/  LDC.64 R6, c[0x0][0x3a0] ;  /* 0x0000e800ff067b82 */ /* 0x001e240000000a00 */
[----:B0-----:R-:W-:-:S06]  /*0730*/  IMAD.WIDE.U32 R6, R0, 0x4, R6 ;  /* 0x0000000400067825 */ /* 0x001fcc00078e0006 */
[----:B------:R1:W5:Y:S02]  /*0740*/  LDG.E R6, desc[UR6][R6.64] ;  /* 0x0000000606067981 */ /* 0x000364000c1e1900 */
.L_x_14:
[----:B------:R-:W-:Y:S05]  /*0750*/  BSYNC.RECONVERGENT B0 ;  /* 0x0000000000007941 */ /* 0x000fea0003800200 */
.L_x_13:
[----:B01---5:R-:W0:Y:S02]  /*0760*/  SHFL.DOWN PT, R7, R6, 0x1, 0x1f ;  /* 0x08201f0006077f89 */ /* 0x023e2400000e0000 */
[----:B0-----:R-:W-:-:S07]  /*0770*/  IMAD.IADD R4, R7, 0x1, -R6 ;  /* 0x0000000107047824 */ /* 0x001fce00078e0a06 */
.L_x_12:
[----:B------:R-:W2:Y:S01]  /*0780*/  LDCU UR8, c[0x0][0x3d0] ;  /* 0x00007a00ff0877ac */ /* 0x000ea20008000800 */
[----:B------:R-:W-:Y:S01]  /*0790*/  BSSY.RECONVERGENT B0, `(.L_x_15) ;  /* 0x000000b000007945 */ /* 0x000fe20003800200 */
[----:B-1----:R-:W-:-:S03]  /*07a0*/  IMAD.MOV.U32 R6, RZ, RZ, RZ ;  /* 0x000000ffff067224 */ /* 0x002fc600078e00ff */
[----:B------:R-:W-:Y:S05]  /*07b0*/  @P1 BRA `(.L_x_16) ;  /* 0x0000000000201947 */ /* 0x000fea0003800000 */
[----:B------:R-:W1:Y:S02]  /*07c0*/  LDC R6, c[0x0][0x3e0] ;  /* 0x0000f800ff067b82 */ /* 0x000e640000000800 */
[----:B-1----:R-:W-:Y:S02]  /*07d0*/  ISETP.NE.AND P0, PT, R6, 0x1, PT ;  /* 0x000000010600780c */ /* 0x002fe40003f05270 */
[----:B-----5:R-:W-:-:S04]  /*07e0*/  IADD3 R5, PT, PT, R5, R6, R8 ;  /* 0x0000000605057210 */ /* 0x020fc80007ffe008 */
[----:B------:R-:W-:-:S07]  /*07f0*/  IADD3 R6, PT, PT, R5, R4, RZ ;  /* 0x0000000405067210 */ /* 0x000fce0007ffe0ff */
[----:B0-----:R-:W0:Y:S08]  /*0800*/  @P0 LDC R7, c[0x0][0x3e4] ;  /* 0x0000f900ff070b82 */ /* 0x001e300000000800 */
[----:B------:R-:W1:Y:S01]  /*0810*/  @P0 LDC R9, c[0x0][0x3e8] ;  /* 0x0000fa00ff090b82 */ /* 0x000e620000000800 */
[----:B0-----:R-:W-:-:S05]  /*0820*/  @P0 IMAD.HI.U32 R4, R6, R7, RZ ;  /* 0x0000000706040227 */ /* 0x001fca00078e00ff */
[----:B-1----:R-:W-:-:S07]  /*0830*/  @P0 SHF.R.U32.HI R6, RZ, R9, R4 ;  /* 0x00000009ff060219 */ /* 0x002fce0000011604 */
.L_x_16:
[----:B--2---:R-:W-:Y:S05]  /*0840*/  BSYNC.RECONVERGENT B0 ;  /* 0x0000000000007941 */ /* 0x004fea0003800200 */
.L_x_15:
[----:B------:R-:W1:Y:S01]  /*0850*/  LDCU UR4, c[0x0][0x370] ;  /* 0x00006e00ff0477ac */ /* 0x000e620008000800 */
[----:B------:R-:W-:Y:S01]  /*0860*/  IMAD.MOV.U32 R9, RZ, RZ, 0x1 ;  /* 0x00000001ff097424 */ /* 0x000fe200078e00ff */
[----:B------:R-:W-:-:S04]  /*0870*/  UISETP.NE.AND UP0, UPT, UR8, 0x1, UPT ;  /* 0x000000010800788c */ /* 0x000fc8000bf05270 */
[----:B-1----:R-:W-:-:S09]  /*0880*/  UISETP.GT.U32.OR UP0, UPT, UR4, 0x1, !UP0 ;  /* 0x000000010400788c */ /* 0x002fd2000c704470 */
[----:B------:R-:W-:Y:S05]  /*0890*/  BRA.U UP0, `(.L_x_17) ;  /* 0x0000000500847547 */ /* 0x000fea000b800000 */
[----:B------:R-:W-:Y:S01]  /*08a0*/  IMAD R4, R6, R3, RZ ;  /* 0x0000000306047224 */ /* 0x000fe200078e02ff */
[----:B------:R-:W-:Y:S01]  /*08b0*/  ISETP.NE.AND P0, PT, R2, RZ, PT ;  /* 0x000000ff0200720c */ /* 0x000fe20003f05270 */
[----:B------:R-:W-:Y:S03]  /*08c0*/  BSSY.RECONVERGENT B0, `(.L_x_18) ;  /* 0x0000016000007945 */ /* 0x000fe60003800200 */
[----:B-----5:R-:W1:Y:S02]  /*08d0*/  SHFL.DOWN PT, R5, R4, 0x10, 0x1f ;  /* 0x0a001f0004057f89 */ /* 0x020e6400000e0000 */
[----:B-1----:R-:W-:-:S05]  /*08e0*/  IMAD.IADD R5, R4, 0x1, R5 ;  /* 0x0000000104057824 */ /* 0x002fca00078e0205 */
[----:B------:R-:W1:Y:S02]  /*08f0*/  SHFL.DOWN PT, R8, R5, 0x8, 0x1f ;  /* 0x09001f0005087f89 */ /* 0x000e6400000e0000 */
[----:B-1----:R-:W-:-:S05]  /*0900*/  IMAD.IADD R8, R5, 0x1, R8 ;  /* 0x0000000105087824 */ /* 0x002fca00078e0208 */
[----:B0-----:R-:W0:Y:S02]  /*0910*/  SHFL.DOWN PT, R7, R8, 0x4, 0x1f ;  /* 0x08801f0008077f89 */ /* 0x001e2400000e0000 */
[----:B0-----:R-:W-:-:S05]  /*0920*/  IADD3 R7, PT, PT, R8, R7, RZ ;  /* 0x0000000708077210 */ /* 0x001fca0007ffe0ff */
[----:B------:R-:W0:Y:S02]  /*0930*/  SHFL.DOWN PT, R10, R7, 0x2, 0x1f ;  /* 0x08401f00070a7f89 */ /* 0x000e2400000e0000 */
[----:B0-----:R-:W-:-:S05]  /*0940*/  IMAD.IADD R10, R7, 0x1, R10 ;  /* 0x00000001070a7824 */ /* 0x001fca00078e020a */
[----:B------:R-:W0:Y:S02]  /*0950*/  SHFL.DOWN PT, R9, R10, 0x1, 0x1f ;  /* 0x08201f000a097f89 */ /* 0x000e2400000e0000 */
[----:B0-----:R-:W-:Y:S01]  /*0960*/  IMAD.IADD R9, R10, 0x1, R9 ;  /* 0x000000010a097824 */ /* 0x001fe200078e0209 */
[----:B------:R-:W-:Y:S06]  /*0970*/  @P0 BRA `(.L_x_19) ;  /* 0x0000000000280947 */ /* 0x000fec0003800000 */
[----:B------:R-:W0:Y:S01]  /*0980*/  S2R R2, SR_LANEID ;  /* 0x0000000000027919 */ /* 0x000e220000000000 */
[----:B------:R-:W1:Y:S08]  /*0990*/  S2UR UR5, SR_CgaCtaId ;  /* 0x00000000000579c3 */ /* 0x000e700000008800 */
[----:B------:R-:W2:Y:S01]  /*09a0*/  REDUX.SUM UR9, R9 ;  /* 0x00000000090973c4 */ /* 0x000ea2000000c000 */
[----:B------:R-:W-:-:S02]  /*09b0*/  VOTEU.ANY UR4, UPT, PT ;  /* 0x0000000000047886 */ /* 0x000fc400038e0100 */
[----:B------:R-:W-:-:S06]  /*09c0*/  UFLO.U32 UR4, UR4 ;  /* 0x00000004000472bd */ /* 0x000fcc00080e0000 */
[----:B0-----:R-:W-:Y:S01]  /*09d0*/  ISETP.EQ.U32.AND P0, PT, R2, UR4, PT ;  /* 0x0000000402007c0c */ /* 0x001fe2000bf02070 */
[----:B------:R-:W-:Y:S01]  /*09e0*/  UMOV UR4, 0x400 ;  /* 0x0000040000047882 */ /* 0x000fe20000000000 */
[----:B--2---:R-:W-:Y:S01]  /*09f0*/  IMAD.U32 R2, RZ, RZ, UR9 ;  /* 0x00000009ff027e24 */ /* 0x004fe2000f8e00ff */
[----:B-1----:R-:W-:-:S10]  /*0a00*/  ULEA UR4, UR5, UR4, 0x18 ;  /* 0x0000000405047291 */ /* 0x002fd4000f8ec0ff */
[----:B------:R0:W-:Y:S02]  /*0a10*/  @P0 ATOMS.ADD RZ, [UR4], R2 ;  /* 0x00000002ffff098c */ /* 0x0001e40008000004 */
.L_x_19:
[----:B------:R-:W-:Y:S05]  /*0a20*/  BSYNC.RECONVERGENT B0 ;  /* 0x0000000000007941 */ /* 0x000fea0003800200 */
.L_x_18:
[----:B------:R-:W1:Y:S08]  /*0a30*/  S2UR UR5, SR_CgaCtaId ;  /* 0x00000000000579c3 */ /* 0x000e700000008800 */
[----:B------:R-:W-:Y:S01]  /*0a40*/  BAR.SYNC.DEFER_BLOCKING 0x0 ;  /* 0x0000000000007b1d */ /* 0x000fe20000010000 */
[----:B------:R-:W-:-:S05]  /*0a50*/  VIADD R6, R6, 0xffffffff ;  /* 0xffffffff06067836 */ /* 0x000fca0000000000 */
[----:B------:R-:W-:Y:S02]  /*0a60*/  UMOV UR4, 0x400 ;  /* 0x0000040000047882 */ /* 0x000fe40000000000 */
[----:B-1----:R-:W-:Y:S01]  /*0a70*/  ULEA UR4, UR5, UR4, 0x18 ;  /* 0x0000000405047291 */ /* 0x002fe2000f8ec0ff */
[----:B------:R-:W1:Y:S08]  /*0a80*/  LDCU UR5, c[0x0][0x3cc] ;  /* 0x00007980ff0577ac */ /* 0x000e700008000800 */
[----:B0-----:R-:W0:Y:S02]  /*0a90*/  LDS R2, [UR4] ;  /* 0x00000004ff027984 */ /* 0x001e240008000800 */
[----:B------:R-:W2:Y:S01]  /*0aa0*/  LDCU UR4, c[0x0][0x3c4] ;  /* 0x00007880ff0477ac */ /* 0x000ea20008000800 */
[----:B-1----:R-:W-:-:S04]  /*0ab0*/  I2FP.F32.S32 R4, UR5 ;  /* 0x0000000500047c45 */ /* 0x002fc80008201400 */
[----:B------:R-:W1:Y:S01]  /*0ac0*/  MUFU.RCP R7, R4 ;  /* 0x0000000400077308 */ /* 0x000e620000001000 */
[----:B--2---:R-:W-:Y:S02]  /*0ad0*/  I2FP.F32.S32 R5, UR4 ;  /* 0x0000000400057c45 */ /* 0x004fe40008201400 */
[----:B0-----:R-:W-:-:S05]  /*0ae0*/  I2FP.F32.S32 R2, R2 ;  /* 0x0000000200027245 */ /* 0x001fca0000201400 */
[----:B------:R-:W-:-:S04]  /*0af0*/  FMUL.FTZ R2, R2, 1.1000000238418579102 ;  /* 0x3f8ccccd02027820 */ /* 0x000fc80000410000 */
[----:B------:R-:W-:-:S04]  /*0b00*/  FMUL.FTZ R2, R2, R5 ;  /* 0x0000000502027220 */ /* 0x000fc80000410000 */
[----:B-1----:R-:W-:-:S04]  /*0b10*/  FMUL.FTZ R2, R2, R7 ;  /* 0x0000000702027220 */ /* 0x002fc80000410000 */
[----:B------:R-:W0:Y:S02]  /*0b20*/  F2I.FTZ.CEIL.NTZ R7, R2 ;  /* 0x0000000200077305 */ /* 0x000e24000021b100 */
[-C--:B0-----:R-:W-:Y:S01]  /*0b30*/  IABS R11, R7.reuse ;  /* 0x00000007000b7213 */ /* 0x081fe20000000000 */
[----:B------:R-:W-:Y:S01]  /*0b40*/  IMAD.IADD R8, R7, 0x1, R6 ;  /* 0x0000000107087824 */ /* 0x000fe200078e0206 */
[----:B------:R-:W-:-:S04]  /*0b50*/  IABS R12, R7 ;  /* 0x00000007000c7213 */ /* 0x000fc80000000000 */
[----:B------:R-:W0:Y:S01]  /*0b60*/  I2F.RP R9, R11 ;  /* 0x0000000b00097306 */ /* 0x000e220000209400 */
[----:B------:R-:W-:Y:S02]  /*0b70*/  IABS R2, R8 ;  /* 0x0000000800027213 */ /* 0x000fe40000000000 */
[----:B------:R-:W-:Y:S02]  /*0b80*/  IADD3 R12, PT, PT, RZ, -R12, RZ ;  /* 0x8000000cff0c7210 */ /* 0x000fe40007ffe0ff */
[----:B------:R-:W-:-:S04]  /*0b90*/  LOP3.LUT R8, R8, R7, RZ, 0x3c, !PT ;  /* 0x0000000708087212 */ /* 0x000fc800078e3cff */
[----:B------:R-:W-:Y:S01]  /*0ba0*/  ISETP.GE.AND P2, PT, R8, RZ, PT ;  /* 0x000000ff0800720c */ /* 0x000fe20003f46270 */
[----:B0-----:R-:W0:Y:S02]  /*0bb0*/  MUFU.RCP R9, R9 ;  /* 0x0000000900097308 */ /* 0x001e240000001000 */
[----:B0-----:R-:W-:-:S06]  /*0bc0*/  IADD3 R4, PT, PT, R9, 0xffffffe, RZ ;  /* 0x0ffffffe09047810 */ /* 0x001fcc0007ffe0ff */
[----:B------:R0:W1:Y:S02]  /*0bd0*/  F2I.FTZ.U32.TRUNC.NTZ R5, R4 ;  /* 0x0000000400057305 */ /* 0x000064000021f000 */
[----:B0-----:R-:W-:Y:S02]  /*0be0*/  IMAD.MOV.U32 R4, RZ, RZ, RZ ;  /* 0x000000ffff047224 */ /* 0x001fe400078e00ff */
[----:B-1----:R-:W-:-:S04]  /*0bf0*/  IMAD.MOV R10, RZ, RZ, -R5 ;  /* 0x000000ffff0a7224 */ /* 0x002fc800078e0a05 */
[----:B------:R-:W-:-:S04]  /*0c00*/  IMAD R13, R10, R11, RZ ;  /* 0x0000000b0a0d7224 */ /* 0x000fc800078e02ff */
[----:B------:R-:W-:-:S04]  /*0c10*/  IMAD.HI.U32 R5, R5, R13, R4 ;  /* 0x0000000d05057227 */ /* 0x000fc800078e0004 */
[----:B------:R-:W-:Y:S02]  /*0c20*/  IMAD.MOV.U32 R4, RZ, RZ, R12 ;  /* 0x000000ffff047224 */ /* 0x000fe400078e000c */
[----:B------:R-:W-:-:S04]  /*0c30*/  IMAD.HI.U32 R5, R5, R2, RZ ;  /* 0x0000000205057227 */ /* 0x000fc800078e00ff */
[----:B------:R-:W-:-:S05]  /*0c40*/  IMAD R2, R5, R4, R2 ;  /* 0x0000000405027224 */ /* 0x000fca00078e0202 */
[----:B------:R-:W-:-:S13]  /*0c50*/  ISETP.GT.U32.AND P3, PT, R11, R2, PT ;  /* 0x000000020b00720c */ /* 0x000fda0003f64070 */
[----:B------:R-:W-:Y:S01]  /*0c60*/  @!P3 IMAD.IADD R2, R2, 0x1, -R11 ;  /* 0x000000010202b824 */ /* 0x000fe200078e0a0b */
[----:B------:R-:W-:Y:S02]  /*0c70*/  @!P3 IADD3 R5, PT, PT, R5, 0x1, RZ ;  /* 0x000000010505b810 */ /* 0x000fe40007ffe0ff */
[----:B------:R-:W-:Y:S02]  /*0c80*/  ISETP.NE.AND P3, PT, R7, RZ, PT ;  /* 0x000000ff0700720c */ /* 0x000fe40003f65270 */
[----:B------:R-:W-:-:S13]  /*0c90*/  ISETP.GE.U32.AND P0, PT, R2, R11, PT ;  /* 0x0000000b0200720c */ /* 0x000fda0003f06070 */
[----:B------:R-:W-:-:S04]  /*0ca0*/  @P0 VIADD R5, R5, 0x1 ;  /* 0x0000000105050836 */ /* 0x000fc80000000000 */
[----:B------:R-:W-:Y:S01]  /*0cb0*/  @!P2 IMAD.MOV R5, RZ, RZ, -R5 ;  /* 0x000000ffff05a224 */ /* 0x000fe200078e0a05 */
[----:B------:R-:W-:-:S04]  /*0cc0*/  @!P3 LOP3.LUT R5, RZ, R7, RZ, 0x33, !PT ;  /* 0x00000007ff05b212 */ /* 0x000fc800078e33ff */
[----:B------:R-:W-:-:S04]  /*0cd0*/  VIMNMX R5, PT, PT, R5, UR8, PT ;  /* 0x0000000805057c48 */ /* 0x000fc8000bfe0100 */
[----:B------:R-:W-:-:S04]  /*0ce0*/  VIMNMX R11, PT, PT, R5, 0x1, !PT ;  /* 0x00000001050b7848 */ /* 0x000fc80007fe0100 */
[-C--:B------:R-:W-:Y:S01]  /*0cf0*/  IABS R7, R11.reuse ;  /* 0x0000000b00077213 */ /* 0x080fe20000000000 */
[----:B------:R-:W-:Y:S01]  /*0d00*/  IMAD.IADD R6, R6, 0x1, R11 ;  /* 0x0000000106067824 */ /* 0x000fe200078e020b */
[----:B------:R-:W-:Y:S02]  /*0d10*/  IABS R10, R11 ;  /* 0x0000000b000a7213 */ /* 0x000fe40000000000 */
[----:B------:R-:W0:Y:S02]  /*0d20*/  I2F.RP R2, R7 ;  /* 0x0000000700027306 */ /* 0x000e240000209400 */
[----:B------:R-:W-:-:S06]  /*0d30*/  IADD3 R10, PT, PT, RZ, -R10, RZ ;  /* 0x8000000aff0a7210 */ /* 0x000fcc0007ffe0ff */
[----:B0-----:R-:W0:Y:S02]  /*0d40*/  MUFU.RCP R2, R2 ;  /* 0x0000000200027308 */ /* 0x001e240000001000 */
[----:B0-----:R-:W-:Y:S02]  /*0d50*/  IADD3 R4, PT, PT, R2, 0xffffffe, RZ ;  /* 0x0ffffffe02047810 */ /* 0x001fe40007ffe0ff */
[----:B------:R-:W-:-:S04]  /*0d60*/  IABS R2, R6 ;  /* 0x0000000600027213 */ /* 0x000fc80000000000 */
[----:B------:R0:W1:Y:S01]  /*0d70*/  F2I.FTZ.U32.TRUNC.NTZ R5, R4 ;  /* 0x0000000400057305 */ /* 0x000062000021f000 */
[----:B------:R-:W-:-:S04]  /*0d80*/  LOP3.LUT R6, R6, R11, RZ, 0x3c, !PT ;  /* 0x0000000b06067212 */ /* 0x000fc800078e3cff */
[----:B------:R-:W-:Y:S01]  /*0d90*/  ISETP.GE.AND P2, PT, R6, RZ, PT ;  /* 0x000000ff0600720c */ /* 0x000fe20003f46270 */
[----:B0-----:R-:W-:Y:S02]  /*0da0*/  IMAD.MOV.U32 R4, RZ, RZ, RZ ;  /* 0x000000ffff047224 */ /* 0x001fe400078e00ff */
[----:B-1----:R-:W-:-:S04]  /*0db0*/  IMAD.MOV R8, RZ, RZ, -R5 ;  /* 0x000000ffff087224 */ /* 0x002fc800078e0a05 */
[----:B------:R-:W-:-:S04]  /*0dc0*/  IMAD R9, R8, R7, RZ ;  /* 0x0000000708097224 */ /* 0x000fc800078e02ff */
[----:B------:R-:W-:-:S04]  /*0dd0*/  IMAD.HI.U32 R5, R5, R9, R4 ;  /* 0x0000000905057227 */ /* 0x000fc800078e0004 */
[----:B------:R-:W-:Y:S02]  /*0de0*/  IMAD.MOV.U32 R4, RZ, RZ, R10 ;  /* 0x000000ffff047224 */ /* 0x000fe400078e000a */
[----:B------:R-:W-:-:S04]  /*0df0*/  IMAD.HI.U32 R5, R5, R2, RZ ;  /* 0x0000000205057227 */ /* 0x000fc800078e00ff */
[----:B------:R-:W-:Y:S02]  /*0e00*/  IMAD R2, R5, R4, R2 ;  /* 0x0000000405027224 */ /* 0x000fe400078e0202 */
[----:B------:R-:W-:-:S03]  /*0e10*/  IMAD.MOV.U32 R9, RZ, RZ, R11 ;  /* 0x000000ffff097224 */ /* 0x000fc600078e000b */
[----:B------:R-:W-:-:S13]  /*0e20*/  ISETP.GT.U32.AND P3, PT, R7, R2, PT ;  /* 0x000000020700720c */ /* 0x000fda0003f64070 */
[-C--:B------:R-:W-:Y:S01]  /*0e30*/  @!P3 IADD3 R2, PT, PT, R2, -R7.reuse, RZ ;  /* 0x800000070202b210 */ /* 0x080fe20007ffe0ff */
[----:B------:R-:W-:Y:S01]  /*0e40*/  @!P3 VIADD R5, R5, 0x1 ;  /* 0x000000010505b836 */ /* 0x000fe20000000000 */
[----:B------:R-:W-:Y:S02]  /*0e50*/  ISETP.NE.AND P3, PT, R11, RZ, PT ;  /* 0x000000ff0b00720c */ /* 0x000fe40003f65270 */
[----:B------:R-:W-:-:S13]  /*0e60*/  ISETP.GE.U32.AND P0, PT, R2, R7, PT ;  /* 0x000000070200720c */ /* 0x000fda0003f06070 */
[----:B------:R-:W-:-:S05]  /*0e70*/  @P0 VIADD R5, R5, 0x1 ;  /* 0x0000000105050836 */ /* 0x000fca0000000000 */
[----:B------:R-:W-:Y:S02]  /*0e80*/  @!P2 IADD3 R5, PT, PT, -R5, RZ, RZ ;  /* 0x000000ff0505a210 */ /* 0x000fe40007ffe1ff */
[----:B------:R-:W-:-:S05]  /*0e90*/  @!P3 LOP3.LUT R5, RZ, R11, RZ, 0x33, !PT ;  /* 0x0000000bff05b212 */ /* 0x000fca00078e33ff */
[----:B------:R-:W-:-:S07]  /*0ea0*/  IMAD.MOV.U32 R6, RZ, RZ, R5 ;  /* 0x000000ffff067224 */ /* 0x000fce00078e0005 */
.L_x_17:
[----:B------:R-:W-:Y:S05]  /*0eb0*/  @P1 EXIT ;  /* 0x000000000000194d */ /* 0x000fea0003800000 */
[----:B------:R-:W1:Y:S02]  /*0ec0*/  LDCU.64 UR4, c[0x0][0x410] ;  /* 0x00008200ff0477ac */ /* 0x000e640008000a00 */
[----:B-1----:R-:W-:-:S04]  /*0ed0*/  UISETP.NE.U32.AND UP0, UPT, UR4, URZ, UPT ;  /* 0x000000ff0400728c */ /* 0x002fc8000bf05070 */
[----:B------:R-:W-:-:S09]  /*0ee0*/  UISETP.NE.AND.EX UP0, UPT, UR5, URZ, UPT, UP0 ;  /* 0x000000ff0500728c */ /* 0x000fd2000bf05300 */
[----:B------:R-:W-:Y:S05]  /*0ef0*/  BRA.U !UP0, `(.L_x_20) ;  /* 0x0000000108747547 */ /* 0x000fea000b800000 */
[----:B------:R-:W1:Y:S01]  /*0f00*/  LDCU UR4, c[0x0][0x41c] ;  /* 0x00008380ff0477ac */ /* 0x000e620008000800 */
[----:B------:R-:W-:Y:S01]  /*0f10*/  VIMNMX R6, PT, PT, R6, 0x1, !PT ;  /* 0x0000000106067848 */ /* 0x000fe20007fe0100 */
[----:B------:R-:W-:Y:S03]  /*0f20*/  BSSY.RECONVERGENT B0, `(.L_x_21) ;  /* 0x0000010000007945 */ /* 0x000fe60003800200 */
[----:B------:R-:W-:-:S04]  /*0f30*/  SHF.L.U32 R2, R6, 0x4, RZ ;  /* 0x0000000406027819 */ /* 0x000fc800000006ff */
[----:B-1----:R-:W-:Y:S01]  /*0f40*/  ISETP.GT.AND P0, PT, R2, UR4, PT ;  /* 0x0000000402007c0c */ /* 0x002fe2000bf04270 */
[----:B------:R-:W-:-:S12]  /*0f50*/  IMAD.MOV.U32 R2, RZ, RZ, 0x10 ;  /* 0x00000010ff027424 */ /* 0x000fd800078e00ff */
[----:B------:R-:W-:Y:S05]  /*0f60*/  @!P0 BRA `(.L_x_22) ;  /* 0x00000000002c8947 */ /* 0x000fea0003800000 */
[----:B------:R-:W-:-:S05]  /*0f70*/  IMAD.SHL.U32 R2, R6, 0x8, RZ ;  /* 0x0000000806027824 */ /* 0x000fca00078e00ff */
[----:B------:R-:W-:Y:S01]  /*0f80*/  ISETP.GT.AND P0, PT, R2, UR4, PT ;  /* 0x0000000402007c0c */ /* 0x000fe2000bf04270 */
[----:B------:R-:W-:-:S12]  /*0f90*/  HFMA2 R2, -RZ, RZ, 0, 4.76837158203125e-07 ;  /* 0x00000008ff027431 */ /* 0x000fd800000001ff */
[----:B------:R-:W-:Y:S05]  /*0fa0*/  @!P0 BRA `(.L_x_22) ;  /* 0x00000000001c8947 */ /* 0x000fea0003800000 */
[----:B------:R-:W-:-:S05]  /*0fb0*/  IMAD.SHL.U32 R2, R6, 0x4, RZ ;  /* 0x0000000406027824 */ /* 0x000fca00078e00ff */
[----:B------:R-:W-:-:S13]  /*0fc0*/  ISETP.GT.AND P1, PT, R2, UR4, PT ;  /* 0x0000000402007c0c */ /* 0x000fda000bf24270 */
[----:B------:R-:W-:Y:S02]  /*0fd0*/  @P1 IMAD.SHL.U32 R2, R6, 0x2, RZ ;  /* 0x0000000206021824 */ /* 0x000fe400078e00ff */
[----:B------:R-:W-:-:S03]  /*0fe0*/  @P1 IMAD.MOV.U32 R4, RZ, RZ, 0x1 ;  /* 0x00000001ff041424 */ /* 0x000fc600078e00ff */
[----:B------:R-:W-:Y:S02]  /*0ff0*/  @P1 ISETP.GT.AND P0, PT, R2, UR4, PT ;  /* 0x0000000402001c0c */ /* 0x000fe4000bf04270 */
[----:B------:R-:W-:Y:S02]  /*1000*/  MOV R2, 0x4 ;  /* 0x0000000400027802 */ /* 0x000fe40000000f00 */
[----:B------:R-:W-:-:S09]  /*1010*/  @P1 SEL R2, R4, 0x2, P0 ;  /* 0x0000000204021807 */ /* 0x000fd20000000000 */
.L_x_22:
[----:B------:R-:W-:Y:S05]  /*1020*/  BSYNC.RECONVERGENT B0 ;  /* 0x0000000000007941 */ /* 0x000fea0003800200 */
.L_x_21:
[----:B------:R-:W1:Y:S01]  /*1030*/  LDCU.S8 UR4, c[0x0][0x41a] ;  /* 0x00008340ff0477ac */ /* 0x000e620008000200 */
[----:B-----5:R-:W2:Y:S01]  /*1040*/  LDC.64 R4, c[0x0][0x410] ;  /* 0x00010400ff047b82 */ /* 0x020ea20000000a00 */
[----:B------:R-:W3:Y:S01]  /*1050*/  LDCU UR5, c[0x0][0x3c8] ;  /* 0x00007900ff0577ac */ /* 0x000ee20008000800 */
[----:B------:R-:W0:Y:S01]  /*1060*/  LDCU UR8, c[0x0][0x3c4] ;  /* 0x00007880ff0877ac */ /* 0x000e220008000800 */
[----:B-1----:R-:W-:-:S04]  /*1070*/  UISETP.NE.AND UP0, UPT, UR4, URZ, UPT ;  /* 0x000000ff0400728c */ /* 0x002fc8000bf05270 */
[----:B---3--:R-:W-:Y:S01]  /*1080*/  USEL UR4, UR5, 0x1, !UP0 ;  /* 0x0000000105047887 */ /* 0x008fe2000c000000 */
[----:B--2---:R-:W-:-:S05]  /*1090*/  IMAD.WIDE.U32 R4, R0, 0x4, R4 ;  /* 0x0000000400047825 */ /* 0x004fca00078e0004 */
[----:B------:R-:W-:-:S05]  /*10a0*/  IMAD R2, R2, UR4, RZ ;  /* 0x0000000402027c24 */ /* 0x000fca000f8e02ff */
[----:B0-----:R-:W-:-:S05]  /*10b0*/  VIMNMX R7, PT, PT, R2, UR8, PT ;  /* 0x0000000802077c48 */ /* 0x001fca000bfe0100 */
[----:B------:R1:W-:Y:S02]  /*10c0*/  STG.E desc[UR6][R4.64], R7 ;  /* 0x0000000704007986 */ /* 0x0003e4000c101906 */
.L_x_20:
[----:B-1---5:R-:W1:Y:S08]  /*10d0*/  LDC.64 R4, c[0x0][0x400] ;  /* 0x00010000ff047b82 */ /* 0x022e700000000a00 */
[----:B0-----:R-:W0:Y:S01]  /*10e0*/  LDC.64 R6, c[0x0][0x3f8] ;  /* 0x0000fe00ff067b82 */ /* 0x001e220000000a00 */
[----:B-1----:R-:W-:-:S05]  /*10f0*/  IMAD.WIDE.U32 R4, R0, 0x4, R4 ;  /* 0x0000000400047825 */ /* 0x002fca00078e0004 */
[----:B------:R-:W-:Y:S01]  /*1100*/  STG.E desc[UR6][R4.64], R9 ;  /* 0x0000000904007986 */ /* 0x000fe2000c101906 */
[----:B0-----:R-:W-:-:S05]  /*1110*/  IMAD.WIDE.U32 R6, R0, 0x4, R6 ;  /* 0x0000000400067825 */ /* 0x001fca00078e0006 */
[----:B------:R-:W-:Y:S01]  /*1120*/  STG.E desc[UR6][R6.64], R3 ;  /* 0x0000000306007986 */ /* 0x000fe2000c101906 */
[----:B------:R-:W-:Y:S05]  /*1130*/  EXIT ;  /* 0x000000000000794d */ /* 0x000fea0003800000 */
.L_x_23:
[----:B------:R-:W-:-:S00]  /*1140*/  BRA `(.L_x_23) ;  /* 0xfffffffc00fc7947 */ /* 0x000fc0000383ffff */
[----:B------:R-:W-:-:S00]  /*1150*/  NOP ;  /* 0x0000000000007918 */ /* 0x000fc00000000000 */
        /* <DEDUP_REMOVED lines=10> */
.L_x_372:


//--------------------- .text._ZN5flash32prepare_varlen_num_blocks_kernelILi16ELb0EEEviiiPKiS2_S2_S2_S2_S2_iiiiiN7cutlass10FastDivmodES4_PiS5_S5_S5_S5_bbbi --------------------------
	.section	.text._ZN5flash32prepare_varlen_num_blocks_kernelILi16ELb0EEEviiiPKiS2_S2_S2_S2_S2_iiiiiN7cutlass10FastDivmodES4_PiS5_S5_S5_S5_bbbi,"ax",@progbits
	.align	128
        .global         _ZN5flash32prepare_varlen_num_blocks_kernelILi16ELb0EEEviiiPKiS2_S2_S2_S2_S2_iiiiiN7cutlass10FastDivmodES4_PiS5_S5_S5_S5_bbbi
        .type           _ZN5flash32prepare_varlen_num_blocks_kernelILi16ELb0EEEviiiPKiS2_S2_S2_S2_S2_iiiiiN7cutlass10FastDivmodES4_PiS5_S5_S5_S5_bbbi,@function
        .size           _ZN5flash32prepare_varlen_num_blocks_kernelILi16ELb0EEEviiiPKiS2_S2_S2_S2_S2_iiiiiN7cutlass10FastDivmodES4_PiS5_S5_S5_S5_bbbi,(.L_x_373 - _ZN5flash32prepare_varlen_num_blocks_kernelILi16ELb0EEEviiiPKiS2_S2_S2_S2_S2_iiiiiN7cutlass10FastDivmodES4_PiS5_S5_S5_S5_bbbi)
        .other          _ZN5flash32prepare_varlen_num_blocks_kernelILi16ELb0EEEviiiPKiS2_S2_S2_S2_S2_iiiiiN7cutlass10FastDivmodES4_PiS5_S5_S5_S5_bbbi,@"STO_CUDA_ENTRY STV_DEFAULT"
_ZN5flash32prepare_varlen_num_blocks_kernelILi16ELb0EEEviiiPKiS2_S2_S2_S2_S2_iiiiiN7cutlass10FastDivmodES4_PiS5_S5_S5_S5_bbbi:
.text._ZN5flash32prepare_varlen_num_blocks_kernelILi16ELb0EEEviiiPKiS2_S2_S2_S2_S2_iiiiiN7cutlass10FastDivmodES4_PiS5_S5_S5_S5_bbbi:
        /* <DEDUP_REMOVED lines=38> */
.L_x_25:
        /* <DEDUP_REMOVED lines=12> */
.L_x_28:
[----:B------:R-:W-:Y:S05]  /*0320*/  BSYNC.RECONVERGENT B1 ;  /* 0x0000000000017941 */ /* 0x000fea0003800200 */
.L_x_27:
[----:B-----5:R-:W1:Y:S02]  /*0330*/  SHFL.DOWN PT, R3, R6, 0x1, 0x1f ;  /* 0x08201f0006037f89 */ /* 0x020e6400000e0000 */
[----:B-1----:R-:W-:-:S07]  /*0340*/  IMAD.IADD R8, R3, 0x1, -R6 ;  /* 0x0000000103087824 */ /* 0x002fce00078e0a06 */
.L_x_26:
[----:B------:R-:W-:Y:S05]  /*0350*/  BSYNC.RECONVERGENT B0 ;  /* 0x0000000000007941 */ /* 0x000fea0003800200 */
.L_x_24:
        /* <DEDUP_REMOVED lines=17> */
.L_x_30:
[----:B------:R-:W-:Y:S05]  /*0470*/  BSYNC.RECONVERGENT B0 ;  /* 0x0000000000007941 */ /* 0x000fea0003800200 */
.L_x_29:
        /* <DEDUP_REMOVED lines=19> */
.L_x_32:
        /* <DEDUP_REMOVED lines=11> */
.L_x_35:
[----:B------:R-:W-:Y:S05]  /*0660*/  BSYNC.RECONVERGENT B1 ;  /* 0x0000000000017941 */ /* 0x000fea0003800200 */
.L_x_34:
[----:B-----5:R-:W1:Y:S02]  /*0670*/  SHFL.DOWN PT, R5, R6, 0x1, 0x1f ;  /* 0x08201f0006057f89 */ /* 0x020e6400000e0000 */
[----:B-1----:R-:W-:-:S07]  /*0680*/  IADD3 R5, PT, PT, R5, -R6, RZ ;  /* 0x8000000605057210 */ /* 0x002fce0007ffe0ff */
.L_x_33:
[----:B------:R-:W-:Y:S05]  /*0690*/  BSYNC.RECONVERGENT B0 ;  /* 0x0000000000007941 */ /* 0x000fea0003800200 */
.L_x_31:
        /* <DEDUP_REMOVED lines=11> */
.L_x_38:
[----:B------:R-:W-:Y:S05]  /*0750*/  BSYNC.RECONVERGENT B0 ;  /* 0x0000000000007941 */ /* 0x000fea0003800200 */
.L_x_37:
[----:B01---5:R-:W0:Y:S02]  /*0760*/  SHFL.DOWN PT, R7, R6, 0x1, 0x1f ;  /* 0x08201f0006077f89 */ /* 0x023e2400000e0000 */
[----:B0-----:R-:W-:-:S07]  /*0770*/  IMAD.IADD R4, R7, 0x1, -R6 ;  /* 0x0000000107047824 */ /* 0x001fce00078e0a06 */
.L_x_36:
        /* <DEDUP_REMOVED lines=12> */
.L_x_40:
[----:B--2---:R-:W-:Y:S05]  /*0840*/  BSYNC.RECONVERGENT B0 ;  /* 0x0000000000007941 */ /* 0x004fea0003800200 */
.L_x_39:
        /* <DEDUP_REMOVED lines=29> */
.L_x_43:
[----:B------:R-:W-:Y:S05]  /*0a20*/  BSYNC.RECONVERGENT B0 ;  /* 0x0000000000007941 */ /* 0x000fea0003800200 */
.L_x_42:
        /* <DEDUP_REMOVED lines=72> */
.L_x_41:
        /* <DEDUP_REMOVED lines=23> */
.L_x_46:
[----:B------:R-:W-:Y:S05]  /*1020*/  BSYNC.RECONVERGENT B0 ;  /* 0x0000000000007941 */ /* 0x000fea0003800200 */
.L_x_45:
        /* <DEDUP_REMOVED lines=10> */
.L_x_44:
[----:B-1---5:R-:W1:Y:S08]  /*10d0*/  LDC.64 R4, c[0x0][0x400] ;  /* 0x00010000ff047b82 */ /* 0x022e700000000a00 */
[----:B0-----:R-:W0:Y:S01]  /*10e0*/  LDC.64 R6, c[0x0][0x3f8] ;  /* 0x0000fe00ff067b82 */ /* 0x001e220000000a00 */
[----:B-1----:R-:W-:-:S05]  /*10f0*/  IMAD.WIDE.U32 R4, R0, 0x4, R4 ;  /* 0x0000000400047825 */ /* 0x002fca00078e0004 */
[----:B------:R-:W-:Y:S01]  /*1100*/  STG.E desc[UR6][R4.64], R9 ;  /* 0x0000000904007986 */ /* 0x000fe2000c101906 */
[----:B0-----:R-:W-:-:S05]  /*1110*/  IMAD.WIDE.U32 R6, R0, 0x4, R6 ;  /* 0x0000000400067825 */ /* 0x001fca00078e0006 */
[----:B------:R-:W-:Y:S01]  /*1120*/  STG.E desc[UR6][R6.64], R3 ;  /* 0x0000000306007986 */ /* 0x000fe2000c101906 */
[----:B------:R-:W-:Y:S05]  /*1130*/  EXIT ;  /* 0x000000000000794d */ /* 0x000fea0003800000 */
.L_x_47:
        /* <DEDUP_REMOVED lines=12> */
.L_x_373:


//--------------------- .text._ZN5flash32prepare_varlen_num_blocks_kernelILi8ELb0EEEviiiPKiS2_S2_S2_S2_S2_iiiiiN7cutlass10FastDivmodES4_PiS5_S5_S5_S5_bbbi --------------------------
	.section	.text._ZN5flash32prepare_varlen_num_blocks_kernelILi8ELb0EEEviiiPKiS2_S2_S2_S2_S2_iiiiiN7cutlass10FastDivmodES4_PiS5_S5_S5_S5_bbbi,"ax",@progbits
	.align	128
        .global         _ZN5flash32prepare_varlen_num_blocks_kernelILi8ELb0EEEviiiPKiS2_S2_S2_S2_S2_iiiiiN7cutlass10FastDivmodES4_PiS5_S5_S5_S5_bbbi
        .type           _ZN5flash32prepare_varlen_num_blocks_kernelILi8ELb0EEEviiiPKiS2_S2_S2_S2_S2_iiiiiN7cutlass10FastDivmodES4_PiS5_S5_S5_S5_bbbi,@function
        .size           _ZN5flash32prepare_varlen_num_blocks_kernelILi8ELb0EEEviiiPKiS2_S2_S2_S2_S2_iiiiiN7cutlass10FastDivmodES4_PiS5_S5_S5_S5_bbbi,(.L_x_374 - _ZN5flash32prepare_varlen_num_blocks_kernelILi8ELb0EEEviiiPKiS2_S2_S2_S2_S2_iiiiiN7cutlass10FastDivmodES4_PiS5_S5_S5_S5_bbbi)
        .other          _ZN5flash32prepare_varlen_num_blocks_kernelILi8ELb0EEEviiiPKiS2_S2_S2_S2_S2_iiiiiN7cutlass10FastDivmodES4_PiS5_S5_S5_S5_bbbi,@"STO_CUDA_ENTRY STV_DEFAULT"
_ZN5flash32prepare_varlen_num_blocks_kernelILi8ELb0EEEviiiPKiS2_S2_S2_S2_S2_iiiiiN7cutlass10FastDivmodES4_PiS5_S5_S5_S5_bbbi:
.text._ZN5flash32prepare_varlen_num_blocks_kernelILi8ELb0EEEviiiPKiS2_S2_S2_S2_S2_iiiiiN7cutlass10FastDivmodES4_PiS5_S5_S5_S5_bbbi:
        /* <DEDUP_REMOVED lines=38> */
.L_x_49:
        /* <DEDUP_REMOVED lines=12> */
.L_x_52:
[----:B------:R-:W-:Y:S05]  /*0320*/  BSYNC.RECONVERGENT B1 ;  /* 0x0000000000017941 */ /* 0x000fea0003800200 */
.L_x_51:
[----:B-----5:R-:W1:Y:S02]  /*0330*/  SHFL.DOWN PT, R3, R6, 0x1, 0x1f ;  /* 0x08201f0006037f89 */ /* 0x020e6400000e0000 */
[----:B-1----:R-:W-:-:S07]  /*0340*/  IMAD.IADD R8, R3, 0x1, -R6 ;  /* 0x0000000103087824 */ /* 0x002fce00078e0a06 */
.L_x_50:
[----:B------:R-:W-:Y:S05]  /*0350*/  BSYNC.RECONVERGENT B0 ;  /* 0x0000000000007941 */ /* 0x000fea0003800200 */
.L_x_48:
        /* <DEDUP_REMOVED lines=17> */
.L_x_54:
[----:B------:R-:W-:Y:S05]  /*0470*/  BSYNC.RECONVERGENT B0 ;  /* 0x0000000000007941 */ /* 0x000fea0003800200 */
.L_x_53:
        /* <DEDUP_REMOVED lines=19> */
.L_x_56:
        /* <DEDUP_REMOVED lines=11> */
.L_x_59:
[----:B------:R-:W-:Y:S05]  /*0660*/  BSYNC.RECONVERGENT B1 ;  /* 0x0000000000017941 */ /* 0x000fea0003800200 */
.L_x_58:
[----:B-----5:R-:W1:Y:S02]  /*0670*/  SHFL.DOWN PT, R5, R6, 0x1, 0x1f ;  /* 0x08201f0006057f89 */ /* 0x020e6400000e0000 */
[----:B-1----:R-:W-:-:S07]  /*0680*/  IADD3 R5, PT, PT, R5, -R6, RZ ;  /* 0x8000000605057210 */ /* 0x002fce0007ffe0ff */
.L_x_57:
[----:B------:R-:W-:Y:S05]  /*0690*/  BSYNC.RECONVERGENT B0 ;  /* 0x0000000000007941 */ /* 0x000fea0003800200 */
.L_x_55:
        /* <DEDUP_REMOVED lines=11> */
.L_x_62:
[----:B------:R-:W-:Y:S05]  /*0750*/  BSYNC.RECONVERGENT B0 ;  /* 0x0000000000007941 */ /* 0x000fea0003800200 */
.L_x_61:
[----:B01---5:R-:W0:Y:S02]  /*0760*/  SHFL.DOWN PT, R7, R6, 0x1, 0x1f ;  /* 0x08201f0006077f89 */ /* 0x023e2400000e0000 */
[----:B0-----:R-:W-:-:S07]  /*0770*/  IMAD.IADD R4, R7, 0x1, -R6 ;  /* 0x0000000107047824 */ /* 0x001fce00078e0a06 */
.L_x_60:
        /* <DEDUP_REMOVED lines=12> */
.L_x_64:
[----:B--2---:R-:W-:Y:S05]  /*0840*/  BSYNC.RECONVERGENT B0 ;  /* 0x0000000000007941 */ /* 0x004fea0003800200 */
.L_x_63:
        /* <DEDUP_REMOVED lines=29> */
.L_x_67:
[----:B------:R-:W-:Y:S05]  /*0a20*/  BSYNC.RECONVERGENT B0 ;  /* 0x0000000000007941 */ /* 0x000fea0003800200 */
.L_x_66:
        /* <DEDUP_REMOVED lines=72> */
.L_x_65:
        /* <DEDUP_REMOVED lines=23> */
.L_x_70:
[----:B------:R-:W-:Y:S05]  /*1020*/  BSYNC.RECONVERGENT B0 ;  /* 0x0000000000007941 */ /* 0x000fea0003800200 */
.L_x_69:
        /* <DEDUP_REMOVED lines=10> */
.L_x_68:
[----:B-1---5:R-:W1:Y:S08]  /*10d0*/  LDC.64 R4, c[0x0][0x400] ;  /* 0x00010000ff047b82 */ /* 0x022e700000000a00 */
[----:B0-----:R-:W0:Y:S01]  /*10e0*/  LDC.64 R6, c[0x0][0x3f8] ;  /* 0x0000fe00ff067b82 */ /* 0x001e220000000a00 */
[----:B-1----:R-:W-:-:S05]  /*10f0*/  IMAD.WIDE.U32 R4, R0, 0x4, R4 ;  /* 0x0000000400047825 */ /* 0x002fca00078e0004 */
[----:B------:R-:W-:Y:S01]  /*1100*/  STG.E desc[UR6][R4.64], R9 ;  /* 0x0000000904007986 */ /* 0x000fe2000c101906 */
[----:B0-----:R-:W-:-:S05]  /*1110*/  IMAD.WIDE.U32 R6, R0, 0x4, R6 ;  /* 0x0000000400067825 */ /* 0x001fca00078e0006 */
[----:B------:R-:W-:Y:S01]  /*1120*/  STG.E desc[UR6][R6.64], R3 ;  /* 0x0000000306007986 */ /* 0x000fe2000c101906 */
[----:B------:R-:W-:Y:S05]  /*1130*/  EXIT ;  /* 0x000000000000794d */ /* 0x000fea0003800000 */
.L_x_71:
        /* <DEDUP_REMOVED lines=12> */
.L_x_374:


//--------------------- .text._ZN5flash32prepare_varlen_num_blocks_kernelILi4ELb0EEEviiiPKiS2_S2_S2_S2_S2_iiiiiN7cutlass10FastDivmodES4_PiS5_S5_S5_S5_bbbi --------------------------
	.section	.text._ZN5flash32prepare_varlen_num_blocks_kernelILi4ELb0EEEviiiPKiS2_S2_S2_S2_S2_iiiiiN7cutlass10FastDivmodES4_PiS5_S5_S5_S5_bbbi,"ax",@progbits
	.align	128
        .global         _ZN5flash32prepare_varlen_num_blocks_kernelILi4ELb0EEEviiiPKiS2_S2_S2_S2_S2_iiiiiN7cutlass10FastDivmodES4_PiS5_S5_S5_S5_bbbi
        .type           _ZN5flash32prepare_varlen_num_blocks_kernelILi4ELb0EEEviiiPKiS2_S2_S2_S2_S2_iiiiiN7cutlass10FastDivmodES4_PiS5_S5_S5_S5_bbbi,@function
        .size           _ZN5flash32prepare_varlen_num_blocks_kernelILi4ELb0EEEviiiPKiS2_S2_S2_S2_S2_iiiiiN7cutlass10FastDivmodES4_PiS5_S5_S5_S5_bbbi,(.L_x_375 - _ZN5flash32prepare_varlen_num_blocks_kernelILi4ELb0EEEviiiPKiS2_S2_S2_S2_S2_iiiiiN7cutlass10FastDivmodES4_PiS5_S5_S5_S5_bbbi)
        .other          _ZN5flash32prepare_varlen_num_blocks_kernelILi4ELb0EEEviiiPKiS2_S2_S2_S2_S2_iiiiiN7cutlass10FastDivmodES4_PiS5_S5_S5_S5_bbbi,@"STO_CUDA_ENTRY STV_DEFAULT"
_ZN5flash32prepare_varlen_num_blocks_kernelILi4ELb0EEEviiiPKiS2_S2_S2_S2_S2_iiiiiN7cutlass10FastDivmodES4_PiS5_S5_S5_S5_bbbi:
.text._ZN5flash32prepare_varlen_num_blocks_kernelILi4ELb0EEEviiiPKiS2_S2_S2_S2_S2_iiiiiN7cutlass10FastDivmodES4_PiS5_S5_S5_S5_bbbi:
        /* <DEDUP_REMOVED lines=38> */
.L_x_73:
        /* <DEDUP_REMOVED lines=12> */
.L_x_76:
[----:B------:R-:W-:Y:S05]  /*0320*/  BSYNC.RECONVERGENT B1 ;  /* 0x0000000000017941 */ /* 0x000fea0003800200 */
.L_x_75:
[----:B-----5:R-:W1:Y:S02]  /*0330*/  SHFL.DOWN PT, R3, R6, 0x1, 0x1f ;  /* 0x08201f0006037f89 */ /* 0x020e6400000e0000 */
[----:B-1----:R-:W-:-:S07]  /*0340*/  IMAD.IADD R8, R3, 0x1, -R6 ;  /* 0x0000000103087824 */ /* 0x002fce00078e0a06 */
.L_x_74:
[----:B------:R-:W-:Y:S05]  /*0350*/  BSYNC.RECONVERGENT B0 ;  /* 0x0000000000007941 */ /* 0x000fea0003800200 */
.L_x_72:
        /* <DEDUP_REMOVED lines=17> */
.L_x_78:
[----:B------:R-:W-:Y:S05]  /*0470*/  BSYNC.RECONVERGENT B0 ;  /* 0x0000000000007941 */ /* 0x000fea0003800200 */
.L_x_77:
        /* <DEDUP_REMOVED lines=19> */
.L_x_80:
        /* <DEDUP_REMOVED lines=11> */
.L_x_83:
[----:B------:R-:W-:Y:S05]  /*0660*/  BSYNC.RECONVERGENT B1 ;  /* 0x0000000000017941 */ /* 0x000fea0003800200 */
.L_x_82:
[----:B-----5:R-:W1:Y:S02]  /*0670*/  SHFL.DOWN PT, R5, R6, 0x1, 0x1f ;  /* 0x08201f0006057f89 */ /* 0x020e6400000e0000 */
[----:B-1----:R-:W-:-:S07]  /*0680*/  IADD3 R5, PT, PT, R5, -R6, RZ ;  /* 0x8000000605057210 */ /* 0x002fce0007ffe0ff */
.L_x_81:
[----:B------:R-:W-:Y:S05]  /*0690*/  BSYNC.RECONVERGENT B0 ;  /* 0x0000000000007941 */ /* 0x000fea0003800200 */
.L_x_79:
        /* <DEDUP_REMOVED lines=11> */
.L_x_86:
[----:B------:R-:W-:Y:S05]  /*0750*/  BSYNC.RECONVERGENT B0 ;  /* 0x0000000000007941 */ /* 0x000fea0003800200 */
.L_x_85:
[----:B01---5:R-:W0:Y:S02]  /*0760*/  SHFL.DOWN PT, R7, R6, 0x1, 0x1f ;  /* 0x08201f0006077f89 */ /* 0x023e2400000e0000 */
[----:B0-----:R-:W-:-:S07]  /*0770*/  IMAD.IADD R4, R7, 0x1, -R6 ;  /* 0x0000000107047824 */ /* 0x001fce00078e0a06 */
.L_x_84:
        /* <DEDUP_REMOVED lines=12> */
.L_x_88:
[----:B--2---:R-:W-:Y:S05]  /*0840*/  BSYNC.RECONVERGENT B0 ;  /* 0x0000000000007941 */ /* 0x004fea0003800200 */
.L_x_87:
        /* <DEDUP_REMOVED lines=29> */
.L_x_91:
[----:B------:R-:W-:Y:S05]  /*0a20*/  BSYNC.RECONVERGENT B0 ;  /* 0x0000000000007941 */ /* 0x000fea0003800200 */
.L_x_90:
        /* <DEDUP_REMOVED lines=72> */
.L_x_89:
        /* <DEDUP_REMOVED lines=23> */
.L_x_94:
[----:B------:R-:W-:Y:S05]  /*1020*/  BSYNC.RECONVERGENT B0 ;  /* 0x0000000000007941 */ /* 0x000fea0003800200 */
.L_x_93:
        /* <DEDUP_REMOVED lines=10> */
.L_x_92:
[----:B-1---5:R-:W1:Y:S08]  /*10d0*/  LDC.64 R4, c[0x0][0x400] ;  /* 0x00010000ff047b82 */ /* 0x022e700000000a00 */
[----:B0-----:R-:W0:Y:S01]  /*10e0*/  LDC.64 R6, c[0x0][0x3f8] ;  /* 0x0000fe00ff067b82 */ /* 0x001e220000000a00 */
[----:B-1----:R-:W-:-:S05]  /*10f0*/  IMAD.WIDE.U32 R4, R0, 0x4, R4 ;  /* 0x0000000400047825 */ /* 0x002fca00078e0004 */
[----:B------:R-:W-:Y:S01]  /*1100*/  STG.E desc[UR6][R4.64], R9 ;  /* 0x0000000904007986 */ /* 0x000fe2000c101906 */
[----:B0-----:R-:W-:-:S05]  /*1110*/  IMAD.WIDE.U32 R6, R0, 0x4, R6 ;  /* 0x0000000400067825 */ /* 0x001fca00078e0006 */
[----:B------:R-:W-:Y:S01]  /*1120*/  STG.E desc[UR6][R6.64], R3 ;  /* 0x0000000306007986 */ /* 0x000fe2000c101906 */
[----:B------:R-:W-:Y:S05]  /*1130*/  EXIT ;  /* 0x000000000000794d */ /* 0x000fea0003800000 */
.L_x_95:
        /* <DEDUP_REMOVED lines=12> */
.L_x_375:


//--------------------- .text._ZN5flash32prepare_varlen_num_blocks_kernelILi2ELb0EEEviiiPKiS2_S2_S2_S2_S2_iiiiiN7cutlass10FastDivmodES4_PiS5_S5_S5_S5_bbbi --------------------------
	.section	.text._ZN5flash32prepare_varlen_num_blocks_kernelILi2ELb0EEEviiiPKiS2_S2_S2_S2_S2_iiiiiN7cutlass10FastDivmodES4_PiS5_S5_S5_S5_bbbi,"ax",@progbits
	.align	128
        .global         _ZN5flash32prepare_varlen_num_blocks_kernelILi2ELb0EEEviiiPKiS2_S2_S2_S2_S2_iiiiiN7cutlass10FastDivmodES4_PiS5_S5_S5_S5_bbbi
        .type           _ZN5flash32prepare_varlen_num_blocks_kernelILi2ELb0EEEviiiPKiS2_S2_S2_S2_S2_iiiiiN7cutlass10FastDivmodES4_PiS5_S5_S5_S5_bbbi,@function
        .size           _ZN5flash32prepare_varlen_num_blocks_kernelILi2ELb0EEEviiiPKiS2_S2_S2_S2_S2_iiiiiN7cutlass10FastDivmodES4_PiS5_S5_S5_S5_bbbi,(.L_x_376 - _ZN5flash32prepare_varlen_num_blocks_kernelILi2ELb0EEEviiiPKiS2_S2_S2_S2_S2_iiiiiN7cutlass10FastDivmodES4_PiS5_S5_S5_S5_bbbi)
        .other          _ZN5flash32prepare_varlen_num_blocks_kernelILi2ELb0EEEviiiPKiS2_S2_S2_S2_S2_iiiiiN7cutlass10FastDivmodES4_PiS5_S5_S5_S5_bbbi,@"STO_CUDA_ENTRY STV_DEFAULT"
_ZN5flash32prepare_varlen_num_blocks_kernelILi2ELb0EEEviiiPKiS2_S2_S2_S2_S2_iiiiiN7cutlass10FastDivmodES4_PiS5_S5_S5_S5_bbbi:
.text._ZN5flash32prepare_varlen_num_blocks_kernelILi2ELb0EEEviiiPKiS2_S2_S2_S2_S2_iiiiiN7cutlass10FastDivmodES4_PiS5_S5_S5_S5_bbbi:
        /* <DEDUP_REMOVED lines=38> */
.L_x_97:
        /* <DEDUP_REMOVED lines=12> */
.L_x_100:
[----:B------:R-:W-:Y:S05]  /*0320*/  BSYNC.RECONVERGENT B1 ;  /* 0x0000000000017941 */ /* 0x000fea0003800200 */
.L_x_99:
[----:B-----5:R-:W1:Y:S02]  /*0330*/  SHFL.DOWN PT, R3, R6, 0x1, 0x1f ;  /* 0x08201f0006037f89 */ /* 0x020e6400000e0000 */
[----:B-1----:R-:W-:-:S07]  /*0340*/  IMAD.IADD R8, R3, 0x1, -R6 ;  /* 0x0000000103087824 */ /* 0x002fce00078e0a06 */
.L_x_98:
[----:B------:R-:W-:Y:S05]  /*0350*/  BSYNC.RECONVERGENT B0 ;  /* 0x0000000000007941 */ /* 0x000fea0003800200 */
.L_x_96:
        /* <DEDUP_REMOVED lines=17> */
.L_x_102:
[----:B------:R-:W-:Y:S05]  /*0470*/  BSYNC.RECONVERGENT B0 ;  /* 0x0000000000007941 */ /* 0x000fea0003800200 */
.L_x_101:
        /* <DEDUP_REMOVED lines=19> */
.L_x_104:
        /* <DEDUP_REMOVED lines=11> */
.L_x_107:
[----:B------:R-:W-:Y:S05]  /*0660*/  BSYNC.RECONVERGENT B1 ;  /* 0x0000000000017941 */ /* 0x000fea0003800200 */
.L_x_106:
[----:B-----5:R-:W1:Y:S02]  /*0670*/  SHFL.DOWN PT, R5, R6, 0x1, 0x1f ;  /* 0x08201f0006057f89 */ /* 0x020e6400000e0000 */
[----:B-1----:R-:W-:-:S07]  /*0680*/  IADD3 R5, PT, PT, R5, -R6, RZ ;  /* 0x8000000605057210 */ /* 0x002fce0007ffe0ff */
.L_x_105:
[----:B------:R-:W-:Y:S05]  /*0690*/  BSYNC.RECONVERGENT B0 ;  /* 0x0000000000007941 */ /* 0x000fea0003800200 */
.L_x_103:
        /* <DEDUP_REMOVED lines=11> */
.L_x_110:
[----:B------:R-:W-:Y:S05]  /*0750*/  BSYNC.RECONVERGENT B0 ;  /* 0x0000000000007941 */ /* 0x000fea0003800200 */
.L_x_109:
[----:B01---5:R-:W0:Y:S02]  /*0760*/  SHFL.DOWN PT, R7, R6, 0x1, 0x1f ;  /* 0x08201f0006077f89 */ /* 0x023e2400000e0000 */
[----:B0-----:R-:W-:-:S07]  /*0770*/  IMAD.IADD R4, R7, 0x1, -R6 ;  /* 0x0000000107047824 */ /* 0x001fce00078e0a06 */
.L_x_108:
        /* <DEDUP_REMOVED lines=12> */
.L_x_112:
[----:B--2---:R-:W-:Y:S05]  /*0840*/  BSYNC.RECONVERGENT B0 ;  /* 0x0000000000007941 */ /* 0x004fea0003800200 */
.L_x_111:
        /* <DEDUP_REMOVED lines=29> */
.L_x_115:
[----:B------:R-:W-:Y:S05]  /*0a20*/  BSYNC.RECONVERGENT B0 ;  /* 0x0000000000007941 */ /* 0x000fea0003800200 */
.L_x_114:
        /* <DEDUP_REMOVED lines=72> */
.L_x_113:
        /* <DEDUP_REMOVED lines=23> */
.L_x_118:
[----:B------:R-:W-:Y:S05]  /*1020*/  BSYNC.RECONVERGENT B0 ;  /* 0x0000000000007941 */ /* 0x000fea0003800200 */
.L_x_117:
        /* <DEDUP_REMOVED lines=10> */
.L_x_116:
[----:B-1---5:R-:W1:Y:S08]  /*10d0*/  LDC.64 R4, c[0x0][0x400] ;  /* 0x00010000ff047b82 */ /* 0x022e700000000a00 */
[----:B0-----:R-:W0:Y:S01]  /*10e0*/  LDC.64 R6, c[0x0][0x3f8] ;  /* 0x0000fe00ff067b82 */ /* 0x001e220000000a00 */
[----:B-1----:R-:W-:-:S05]  /*10f0*/  IMAD.WIDE.U32 R4, R0, 0x4, R4 ;  /* 0x0000000400047825 */ /* 0x002fca00078e0004 */
[----:B------:R-:W-:Y:S01]  /*1100*/  STG.E desc[UR6][R4.64], R9 ;  /* 0x0000000904007986 */ /* 0x000fe2000c101906 */
[----:B0-----:R-:W-:-:S05]  /*1110*/  IMAD.WIDE.U32 R6, R0, 0x4, R6 ;  /* 0x0000000400067825 */ /* 0x001fca00078e0006 */
[----:B------:R-:W-:Y:S01]  /*1120*/  STG.E desc[UR6][R6.64], R3 ;  /* 0x0000000306007986 */ /* 0x000fe2000c101906 */
[----:B------:R-:W-:Y:S05]  /*1130*/  EXIT ;  /* 0x000000000000794d */ /* 0x000fea0003800000 */
.L_x_119:
        /* <DEDUP_REMOVED lines=12> */
.L_x_376:


//--------------------- .text._ZN5flash32prepare_varlen_num_blocks_kernelILi1ELb0EEEviiiPKiS2_S2_S2_S2_S2_iiiiiN7cutlass10FastDivmodES4_PiS5_S5_S5_S5_bbbi --------------------------
	.section	.text._ZN5flash32prepare_varlen_num_blocks_kernelILi1ELb0EEEviiiPKiS2_S2_S2_S2_S2_iiiiiN7cutlass10FastDivmodES4_PiS5_S5_S5_S5_bbbi,"ax",@progbits
	.align	128
        .global         _ZN5flash32prepare_varlen_num_blocks_kernelILi1ELb0EEEviiiPKiS2_S2_S2_S2_S2_iiiiiN7cutlass10FastDivmodES4_PiS5_S5_S5_S5_bbbi
        .type           _ZN5flash32prepare_varlen_num_blocks_kernelILi1ELb0EEEviiiPKiS2_S2_S2_S2_S2_iiiiiN7cutlass10FastDivmodES4_PiS5_S5_S5_S5_bbbi,@function
        .size           _ZN5flash32prepare_varlen_num_blocks_kernelILi1ELb0EEEviiiPKiS2_S2_S2_S2_S2_iiiiiN7cutlass10FastDivmodES4_PiS5_S5_S5_S5_bbbi,(.L_x_377 - _ZN5flash32prepare_varlen_num_blocks_kernelILi1ELb0EEEviiiPKiS2_S2_S2_S2_S2_iiiiiN7cutlass10FastDivmodES4_PiS5_S5_S5_S5_bbbi)
        .other          _ZN5flash32prepare_varlen_num_blocks_kernelILi1ELb0EEEviiiPKiS2_S2_S2_S2_S2_iiiiiN7cutlass10FastDivmodES4_PiS5_S5_S5_S5_bbbi,@"STO_CUDA_ENTRY STV_DEFAULT"
_ZN5flash32prepare_varlen_num_blocks_kernelILi1ELb0EEEviiiPKiS2_S2_S2_S2_S2_iiiiiN7cutlass10FastDivmodES4_PiS5_S5_S5_S5_bbbi:
.text._ZN5flash32prepare_varlen_num_blocks_kernelILi1ELb0EEEviiiPKiS2_S2_S2_S2_S2_iiiiiN7cutlass10FastDivmodES4_PiS5_S5_S5_S5_bbbi:
        /* <DEDUP_REMOVED lines=38> */
.L_x_121:
        /* <DEDUP_REMOVED lines=12> */
.L_x_124:
[----:B------:R-:W-:Y:S05]  /*0320*/  BSYNC.RECONVERGENT B1 ;  /* 0x0000000000017941 */ /* 0x000fea0003800200 */
.L_x_123:
[----:B-----5:R-:W1:Y:S02]  /*0330*/  SHFL.DOWN PT, R3, R6, 0x1, 0x1f ;  /* 0x08201f0006037f89 */ /* 0x020e6400000e0000 */
[----:B-1----:R-:W-:-:S07]  /*0340*/  IMAD.IADD R8, R3, 0x1, -R6 ;  /* 0x0000000103087824 */ /* 0x002fce00078e0a06 */
.L_x_122:
[----:B------:R-:W-:Y:S05]  /*0350*/  BSYNC.RECONVERGENT B0 ;  /* 0x0000000000007941 */ /* 0x000fea0003800200 */
.L_x_120:
        /* <DEDUP_REMOVED lines=17> */
.L_x_126:
[----:B------:R-:W-:Y:S05]  /*0470*/  BSYNC.RECONVERGENT B0 ;  /* 0x0000000000007941 */ /* 0x000fea0003800200 */
.L_x_125:
        /* <DEDUP_REMOVED lines=19> */
.L_x_128:
        /* <DEDUP_REMOVED lines=11> */
.L_x_131:
[----:B------:R-:W-:Y:S05]  /*0660*/  BSYNC.RECONVERGENT B1 ;  /* 0x0000000000017941 */ /* 0x000fea0003800200 */
.L_x_130:
[----:B-----5:R-:W1:Y:S02]  /*0670*/  SHFL.DOWN PT, R5, R6, 0x1, 0x1f ;  /* 0x08201f0006057f89 */ /* 0x020e6400000e0000 */
[----:B-1----:R-:W-:-:S07]  /*0680*/  IADD3 R5, PT, PT, R5, -R6, RZ ;  /* 0x8000000605057210 */ /* 0x002fce0007ffe0ff */
.L_x_129:
[----:B------:R-:W-:Y:S05]  /*0690*/  BSYNC.RECONVERGENT B0 ;  /* 0x0000000000007941 */ /* 0x000fea0003800200 */
.L_x_127:
        /* <DEDUP_REMOVED lines=11> */
.L_x_134:
[----:B------:R-:W-:Y:S05]  /*0750*/  BSYNC.RECONVERGENT B0 ;  /* 0x0000000000007941 */ /* 0x000fea0003800200 */
.L_x_133:
[----:B01---5:R-:W0:Y:S02]  /*0760*/  SHFL.DOWN PT, R7, R6, 0x1, 0x1f ;  /* 0x08201f0006077f89 */ /* 0x023e2400000e0000 */
[----:B0-----:R-:W-:-:S07]  /*0770*/  IMAD.IADD R4, R7, 0x1, -R6 ;  /* 0x0000000107047824 */ /* 0x001fce00078e0a06 */
.L_x_132:
        /* <DEDUP_REMOVED lines=12> */
.L_x_136:
[----:B--2---:R-:W-:Y:S05]  /*0840*/  BSYNC.RECONVERGENT B0 ;  /* 0x0000000000007941 */ /* 0x004fea0003800200 */
.L_x_135:
        /* <DEDUP_REMOVED lines=29> */
.L_x_139:
[----:B------:R-:W-:Y:S05]  /*0a20*/  BSYNC.RECONVERGENT B0 ;  /* 0x0000000000007941 */ /* 0x000fea0003800200 */
.L_x_138:
        /* <DEDUP_REMOVED lines=72> */
.L_x_137:
        /* <DEDUP_REMOVED lines=23> */
.L_x_142:
[----:B------:R-:W-:Y:S05]  /*1020*/  BSYNC.RECONVERGENT B0 ;  /* 0x0000000000007941 */ /* 0x000fea0003800200 */
.L_x_141:
        /* <DEDUP_REMOVED lines=10> */
.L_x_140:
[----:B-1---5:R-:W1:Y:S08]  /*10d0*/  LDC.64 R4, c[0x0][0x400] ;  /* 0x00010000ff047b82 */ /* 0x022e700000000a00 */
[----:B0-----:R-:W0:Y:S01]  /*10e0*/  LDC.64 R6, c[0x0][0x3f8] ;  /* 0x0000fe00ff067b82 */ /* 0x001e220000000a00 */
[----:B-1----:R-:W-:-:S05]  /*10f0*/  IMAD.WIDE.U32 R4, R0, 0x4, R4 ;  /* 0x0000000400047825 */ /* 0x002fca00078e0004 */
[----:B------:R-:W-:Y:S01]  /*1100*/  STG.E desc[UR6][R4.64], R9 ;  /* 0x0000000904007986 */ /* 0x000fe2000c101906 */
[----:B0-----:R-:W-:-:S05]  /*1110*/  IMAD.WIDE.U32 R6, R0, 0x4, R6 ;  /* 0x0000000400067825 */ /* 0x001fca00078e0006 */
[----:B------:R-:W-:Y:S01]  /*1120*/  STG.E desc[UR6][R6.64], R3 ;  /* 0x0000000306007986 */ /* 0x000fe2000c101906 */
[----:B------:R-:W-:Y:S05]  /*1130*/  EXIT ;  /* 0x000000000000794d */ /* 0x000fea0003800000 */
.L_x_143:
        /* <DEDUP_REMOVED lines=12> */
.L_x_377:


//--------------------- .text._ZN5flash32prepare_varlen_num_blocks_kernelILi32ELb1EEEviiiPKiS2_S2_S2_S2_S2_iiiiiN7cutlass10FastDivmodES4_PiS5_S5_S5_S5_bbbi --------------------------
	.section	.text._ZN5flash32prepare_varlen_num_blocks_kernelILi32ELb1EEEviiiPKiS2_S2_S2_S2_S2_iiiiiN7cutlass10FastDivmodES4_PiS5_S5_S5_S5_bbbi,"ax",@progbits
	.align	128
        .global         _ZN5flash32prepare_varlen_num_blocks_kernelILi32ELb1EEEviiiPKiS2_S2_S2_S2_S2_iiiiiN7cutlass10FastDivmodES4_PiS5_S5_S5_S5_bbbi
        .type           _ZN5flash32prepare_varlen_num_blocks_kernelILi32ELb1EEEviiiPKiS2_S2_S2_S2_S2_iiiiiN7cutlass10FastDivmodES4_PiS5_S5_S5_S5_bbbi,@function
        .size           _ZN5flash32prepare_varlen_num_blocks_kernelILi32ELb1EEEviiiPKiS2_S2_S2_S2_S2_iiiiiN7cutlass10FastDivmodES4_PiS5_S5_S5_S5_bbbi,(.L_x_378 - _ZN5flash32prepare_varlen_num_blocks_kernelILi32ELb1EEEviiiPKiS2_S2_S2_S2_S2_iiiiiN7cutlass10FastDivmodES4_PiS5_S5_S5_S5_bbbi)
        .other          _ZN5flash32prepare_varlen_num_blocks_kernelILi32ELb1EEEviiiPKiS2_S2_S2_S2_S2_iiiiiN7cutlass10FastDivmodES4_PiS5_S5_S5_S5_bbbi,@"STO_CUDA_ENTRY STV_DEFAULT"
_ZN5flash32prepare_varlen_num_blocks_kernelILi32ELb1EEEviiiPKiS2_S2_S2_S2_S2_iiiiiN7cutlass10FastDivmodES4_PiS5_S5_S5_S5_bbbi:
.text._ZN5flash32prepare_varlen_num_blocks_kernelILi32ELb1EEEviiiPKiS2_S2_S2_S2_S2_iiiiiN7cutlass10FastDivmodES4_PiS5_S5_S5_S5_bbbi:
        /* <DEDUP_REMOVED lines=11> */
[----:B----4-:R-:W-:Y:S02]  /*00b0*/  IMAD.U32 R10, RZ, RZ, UR8 ;  /* 0x00000008ff0a7e24 */ /* 0x010fe4000f8e00ff */
[----:B------:R-:W-:Y:S01]  /*00c0*/  IMAD.U32 R6, RZ, RZ, UR9 ;  /* 0x00000009ff067e24 */ /* 0x000fe2000f8e00ff */
[C---:B0-----:R-:W-:Y:S02]  /*00d0*/  ISETP.NE.AND P1, PT, R0.reuse, RZ, PT ;  /* 0x000000ff0000720c */ /* 0x041fe40003f25270 */
[----:B------:R-:W-:Y:S02]  /*00e0*/  ISETP.NE.OR P0, PT, R0, RZ, !P0 ;  /* 0x000000ff0000720c */ /* 0x000fe40004705670 */
[----:B------:R-:W-:Y:S01]  /*00f0*/  SHF.R.U32.HI R7, RZ, 0x5, R0 ;  /* 0x00000005ff077819 */ /* 0x000fe20000011600 */
[----:B-1----:R-:W-:-:S08]  /*0100*/  UISETP.NE.U32.AND UP0, UPT, UR4, URZ, UPT ;  /* 0x000000ff0400728c */ /* 0x002fd0000bf05070 */
[----:B------:R-:W0:Y:S01]  /*0110*/  @!P1 S2R R3, SR_CgaCtaId ;  /* 0x0000000000039919 */ /* 0x000e220000008800 */
[----:B------:R-:W-:Y:S01]  /*0120*/  @!P1 MOV R2, 0x400 ;  /* 0x0000040000029802 */ /* 0x000fe20000000f00 */
[----:B------:R-:W3:Y:S01]  /*0130*/  @!P0 LDC.64 R8, c[0x0][0x3f0] ;  /* 0x0000fc00ff088b82 */ /* 0x000ee20000000a00 */
[----:B------:R-:W-:Y:S02]  /*0140*/  UISETP.NE.AND.EX UP0, UPT, UR5, URZ, UPT, UP0 ;  /* 0x000000ff0500728c */ /* 0x000fe4000bf05300 */
[----:B0-----:R-:W-:Y:S01]  /*0150*/  @!P1 LEA R2, R3, R2, 0x18 ;  /* 0x0000000203029211 */ /* 0x001fe200078ec0ff */
[----:B--2---:R-:W-:-:S04]  /*0160*/  IMAD R3, R4, 0x3e0, RZ ;  /* 0x000003e004037824 */ /* 0x004fc800078e02ff */
[----:B------:R0:W-:Y:S01]  /*0170*/  @!P1 STS [R2], RZ ;  /* 0x000000ff02009388 */ /* 0x0001e20000000800 */
[----:B------:R-:W-:Y:S01]  /*0180*/  LOP3.LUT R4, R3, 0x1f, R0, 0xf8, !PT ;  /* 0x0000001f03047812 */ /* 0x000fe200078ef800 */
[----:B------:R-:W-:Y:S04]  /*0190*/  BAR.SYNC.DEFER_BLOCKING 0x0 ;  /* 0x0000000000007b1d */ /* 0x000fe80000010000 */
[----:B------:R-:W-:Y:S02]  /*01a0*/  IMAD R7, R7, 0x1f, R4 ;  /* 0x0000001f07077824 */ /* 0x000fe400078e0204 */
[----:B-----5:R-:W-:Y:S01]  /*01b0*/  IMAD.U32 R4, RZ, RZ, UR10 ;  /* 0x0000000aff047e24 */ /* 0x020fe2000f8e00ff */
[----:B0-----:R-:W-:Y:S01]  /*01c0*/  LOP3.LUT R2, R0, 0x1f, RZ, 0xc0, !PT ;  /* 0x0000001f00027812 */ /* 0x001fe200078ec0ff */
[----:B---3--:R0:W-:Y:S01]  /*01d0*/  @!P0 STG.E desc[UR6][R8.64], RZ ;  /* 0x000000ff08008986 */ /* 0x0081e2000c101906 */
[----:B------:R-:W-:Y:S05]  /*01e0*/  BRA.U !UP0, `(.L_x_145) ;  /* 0x0000000108207547 */ /* 0x000fea000b800000 */
[----:B------:R-:W1:Y:S01]  /*01f0*/  LDCU UR4, c[0x0][0x3c0] ;  /* 0x00007800ff0477ac */ /* 0x000e620008000800 */
[----:B------:R-:W-:Y:S01]  /*0200*/  IMAD.MOV.U32 R10, RZ, RZ, RZ ;  /* 0x000000ffff0a7224 */ /* 0x000fe200078e00ff */
[----:B-1----:R-:W-:-:S13]  /*0210*/  ISETP.GE.AND P0, PT, R7, UR4, PT ;  /* 0x0000000407007c0c */ /* 0x002fda000bf06270 */
[----:B------:R-:W-:Y:S05]  /*0220*/  @P0 BRA `(.L_x_146) ;  /* 0x00000000004c0947 */ /* 0x000fea0003800000 */
[----:B0-----:R-:W0:Y:S02]  /*0230*/  LDC.64 R8, c[0x0][0x3a8] ;  /* 0x0000ea00ff087b82 */ /* 0x001e240000000a00 */
[----:B0-----:R-:W-:-:S05]  /*0240*/  IMAD.WIDE.U32 R8, R7, 0x4, R8 ;  /* 0x0000000407087825 */ /* 0x001fca00078e0008 */
[----:B------:R1:W5:Y:S01]  /*0250*/  LDG.E R10, desc[UR6][R8.64] ;  /* 0x00000006080a7981 */ /* 0x000362000c1e1900 */
[----:B------:R-:W-:Y:S05]  /*0260*/  BRA `(.L_x_146) ;  /* 0x00000000003c7947 */ /* 0x000fea0003800000 */
.L_x_145:
        /* <DEDUP_REMOVED lines=12> */
.L_x_148:
[----:B------:R-:W-:Y:S05]  /*0330*/  BSYNC.RECONVERGENT B1 ;  /* 0x0000000000017941 */ /* 0x000fea0003800200 */
.L_x_147:
[----:B-----5:R-:W1:Y:S02]  /*0340*/  SHFL.DOWN PT, R5, R8, 0x1, 0x1f ;  /* 0x08201f0008057f89 */ /* 0x020e6400000e0000 */
[----:B-1----:R-:W-:-:S07]  /*0350*/  IMAD.IADD R10, R5, 0x1, -R8 ;  /* 0x00000001050a7824 */ /* 0x002fce00078e0a08 */
.L_x_146:
[----:B------:R-:W-:Y:S05]  /*0360*/  BSYNC.RECONVERGENT B0 ;  /* 0x0000000000007941 */ /* 0x000fea0003800200 */
.L_x_144:
[----:B------:R-:W2:Y:S01]  /*0370*/  LDCU UR8, c[0x0][0x3c0] ;  /* 0x00007800ff0877ac */ /* 0x000ea20008000800 */
[----:B------:R-:W-:Y:S01]  /*0380*/  BSSY.RECONVERGENT B0, `(.L_x_149) ;  /* 0x0000010000007945 */ /* 0x000fe20003800200 */
[----:B------:R-:W-:Y:S01]  /*0390*/  IMAD.MOV.U32 R5, RZ, RZ, RZ ;  /* 0x000000ffff057224 */ /* 0x000fe200078e00ff */
[----:B--2---:R-:W-:-:S04]  /*03a0*/  ISETP.GE.AND P2, PT, R7, UR8, PT ;  /* 0x0000000807007c0c */ /* 0x004fc8000bf46270 */
[----:B------:R-:W-:-:S13]  /*03b0*/  ISETP.EQ.OR P1, PT, R2, 0x1f, P2 ;  /* 0x0000001f0200780c */ /* 0x000fda0001722670 */
[----:B------:R-:W-:Y:S05]  /*03c0*/  @P1 BRA `(.L_x_150) ;  /* 0x00000000002c1947 */ /* 0x000fea0003800000 */
[----:B------:R-:W2:Y:S01]  /*03d0*/  LDC R5, c[0x0][0x3d4] ;  /* 0x0000f500ff057b82 */ /* 0x000ea20000000800 */
[----:B------:R-:W3:Y:S01]  /*03e0*/  LDCU.S8 UR4, c[0x0][0x41a] ;  /* 0x00008340ff0477ac */ /* 0x000ee20008000200 */
[----:B------:R-:W4:Y:S01]  /*03f0*/  LDCU UR5, c[0x0][0x3c8] ;  /* 0x00007900ff0577ac */ /* 0x000f220008000800 */
[----:B---3--:R-:W-:-:S04]  /*0400*/  UISETP.NE.AND UP0, UPT, UR4, URZ, UPT ;  /* 0x000000ff0400728c */ /* 0x008fc8000bf05270 */
[----:B----4-:R-:W-:Y:S01]  /*0410*/  USEL UR4, UR5, 0x1, UP0 ;  /* 0x0000000105047887 */ /* 0x010fe20008000000 */
[----:B--2---:R-:W-:-:S05]  /*0420*/  ISETP.NE.AND P0, PT, R5, 0x1, PT ;  /* 0x000000010500780c */ /* 0x004fca0003f05270 */
[----:B-----5:R-:W-:-:S05]  /*0430*/  IMAD R10, R10, UR4, R5 ;  /* 0x000000040a0a7c24 */ /* 0x020fca000f8e0205 */
[----:B------:R-:W-:-:S03]  /*0440*/  IADD3 R5, PT, PT, R10, -0x1, RZ ;  /* 0xffffffff0a057810 */ /* 0x000fc60007ffe0ff */
[----:B01----:R-:W0:Y:S02]  /*0450*/  @P0 LDC.64 R8, c[0x0][0x3d8] ;  /* 0x0000f600ff080b82 */ /* 0x003e240000000a00 */
[----:B0-----:R-:W-:-:S05]  /*0460*/  @P0 IMAD.HI.U32 R8, R5, R8, RZ ;  /* 0x0000000805080227 */ /* 0x001fca00078e00ff */
[----:B------:R-:W-:-:S07]  /*0470*/  @P0 SHF.R.U32.HI R5, RZ, R9, R8 ;  /* 0x00000009ff050219 */ /* 0x000fce0000011608 */
.L_x_150:
[----:B------:R-:W-:Y:S05]  /*0480*/  BSYNC.RECONVERGENT B0 ;  /* 0x0000000000007941 */ /* 0x000fea0003800200 */
.L_x_149:
[----:B------:R-:W2:Y:S02]  /*0490*/  LDCU.64 UR4, c[0x0][0x3b8] ;  /* 0x00007700ff0477ac */ /* 0x000ea40008000a00 */
[----:B--2---:R-:W-:-:S04]  /*04a0*/  ISETP.EQ.U32.AND P0, PT, RZ, UR4, PT ;  /* 0x00000004ff007c0c */ /* 0x004fc8000bf02070 */
[----:B------:R-:W-:Y:S01]  /*04b0*/  ISETP.EQ.OR.EX P0, PT, RZ, UR5, P2, P0 ;  /* 0x00000005ff007c0c */ /* 0x000fe20009702700 */
[----:B------:R-:W2:-:S12]  /*04c0*/  LDCU.64 UR4, c[0x0][0x3b0] ;  /* 0x00007600ff0477ac */ /* 0x000e980008000a00 */
[----:B01----:R-:W0:Y:S02]  /*04d0*/  @!P0 LDC.64 R8, c[0x0][0x3b8] ;  /* 0x0000ee00ff088b82 */ /* 0x003e240000000a00 */
[----:B0-----:R-:W-:-:S06]  /*04e0*/  @!P0 IMAD.WIDE.U32 R8, R7, 0x4, R8 ;  /* 0x0000000407088825 */ /* 0x001fcc00078e0008 */
[----:B------:R-:W3:Y:S01]  /*04f0*/  @!P0 LDG.E R8, desc[UR6][R8.64] ;  /* 0x0000000608088981 */ /* 0x000ee2000c1e1900 */
[----:B--2---:R-:W-:Y:S01]  /*0500*/  UISETP.NE.U32.AND UP0, UPT, UR4, URZ, UPT ;  /* 0x000000ff0400728c */ /* 0x004fe2000bf05070 */
[----:B------:R-:W-:Y:S01]  /*0510*/  BSSY.RECONVERGENT B0, `(.L_x_151) ;  /* 0x0000019000007945 */ /* 0x000fe20003800200 */
[----:B------:R-:W-:Y:S02]  /*0520*/  IMAD.MOV.U32 R11, RZ, RZ, -0x1 ;  /* 0xffffffffff0b7424 */ /* 0x000fe400078e00ff */
[----:B------:R-:W-:Y:S01]  /*0530*/  UISETP.NE.AND.EX UP0, UPT, UR5, URZ, UPT, UP0 ;  /* 0x000000ff0500728c */ /* 0x000fe2000bf05300 */
[----:B---3--:R-:W-:-:S08]  /*0540*/  @!P0 LOP3.LUT R11, RZ, R8, RZ, 0x33, !PT ;  /* 0x00000008ff0b8212 */ /* 0x008fd000078e33ff */
[----:B------:R-:W-:Y:S05]  /*0550*/  BRA.U !UP0, `(.L_x_152) ;  /* 0x0000000108187547 */ /* 0x000fea000b800000 */
[----:B------:R-:W-:Y:S01]  /*0560*/  IMAD.MOV.U32 R6, RZ, RZ, RZ ;  /* 0x000000ffff067224 */ /* 0x000fe200078e00ff */
[----:B------:R-:W-:Y:S06]  /*0570*/  @P2 BRA `(.L_x_153) ;  /* 0x0000000000482947 */ /* 0x000fec0003800000 */
[----:B------:R-:W0:Y:S02]  /*0580*/  LDC.64 R8, c[0x0][0x3b0] ;  /* 0x0000ec00ff087b82 */ /* 0x000e240000000a00 */
[----:B0-----:R-:W-:-:S05]  /*0590*/  IMAD.WIDE.U32 R8, R7, 0x4, R8 ;  /* 0x0000000407087825 */ /* 0x001fca00078e0008 */
[----:B------:R0:W5:Y:S01]  /*05a0*/  LDG.E R6, desc[UR6][R8.64] ;  /* 0x0000000608067981 */ /* 0x000162000c1e1900 */
[----:B------:R-:W-:Y:S05]  /*05b0*/  BRA `(.L_x_153) ;  /* 0x0000000000387947 */ /* 0x000fea0003800000 */
.L_x_152:
        /* <DEDUP_REMOVED lines=11> */
.L_x_155:
[----:B------:R-:W-:Y:S05]  /*0670*/  BSYNC.RECONVERGENT B1 ;  /* 0x0000000000017941 */ /* 0x000fea0003800200 */
.L_x_154:
[----:B0----5:R-:W0:Y:S02]  /*0680*/  SHFL.DOWN PT, R9, R8, 0x1, 0x1f ;  /* 0x08201f0008097f89 */ /* 0x021e2400000e0000 */
[----:B0-----:R-:W-:-:S07]  /*0690*/  IMAD.IADD R6, R9, 0x1, -R8 ;  /* 0x0000000109067824 */ /* 0x001fce00078e0a08 */
.L_x_153:
[----:B------:R-:W-:Y:S05]  /*06a0*/  BSYNC.RECONVERGENT B0 ;  /* 0x0000000000007941 */ /* 0x000fea0003800200 */
.L_x_151:
[----:B------:R-:W1:Y:S02]  /*06b0*/  LDCU.64 UR4, c[0x0][0x3a0] ;  /* 0x00007400ff0477ac */ /* 0x000e640008000a00 */
[----:B-1----:R-:W-:-:S04]  /*06c0*/  UISETP.NE.U32.AND UP0, UPT, UR4, URZ, UPT ;  /* 0x000000ff0400728c */ /* 0x002fc8000bf05070 */
[----:B------:R-:W-:-:S09]  /*06d0*/  UISETP.NE.AND.EX UP0, UPT, UR5, URZ, UPT, UP0 ;  /* 0x000000ff0500728c */ /* 0x000fd2000bf05300 */
[----:B------:R-:W-:Y:S05]  /*06e0*/  BRA.U !UP0, `(.L_x_156) ;  /* 0x0000000108287547 */ /* 0x000fea000b800000 */
[----:B------:R-:W-:Y:S01]  /*06f0*/  ISETP.GT.AND P0, PT, R7, UR8, PT ;  /* 0x0000000807007c0c */ /* 0x000fe2000bf04270 */
[----:B------:R-:W-:Y:S01]  /*0700*/  BSSY.RECONVERGENT B0, `(.L_x_157) ;  /* 0x0000006000007945 */ /* 0x000fe20003800200 */
[----:B0-----:R-:W-:-:S11]  /*0710*/  IMAD.MOV.U32 R8, RZ, RZ, RZ ;  /* 0x000000ffff087224 */ /* 0x001fd600078e00ff */
[----:B------:R-:W-:Y:S05]  /*0720*/  @P0 BRA `(.L_x_158) ;  /* 0x00000000000c0947 */ /* 0x000fea0003800000 */
[----:B------:R-:W0:Y:S02]  /*0730*/  LDC.64 R8, c[0x0][0x3a0] ;  /* 0x0000e800ff087b82 */ /* 0x000e240000000a00 */
[----:B0-----:R-:W-:-:S06]  /*0740*/  IMAD.WIDE.U32 R8, R7, 0x4, R8 ;  /* 0x0000000407087825 */ /* 0x001fcc00078e0008 */
[----:B------:R0:W5:Y:S02]  /*0750*/  LDG.E R8, desc[UR6][R8.64] ;  /* 0x0000000608087981 */ /* 0x000164000c1e1900 */
.L_x_158:
[----:B------:R-:W-:Y:S05]  /*0760*/  BSYNC.RECONVERGENT B0 ;  /* 0x0000000000007941 */ /* 0x000fea0003800200 */
.L_x_157:
[----:B0----5:R-:W0:Y:S02]  /*0770*/  SHFL.DOWN PT, R9, R8, 0x1, 0x1f ;  /* 0x08201f0008097f89 */ /* 0x021e2400000e0000 */
[----:B0-----:R-:W-:-:S07]  /*0780*/  IMAD.IADD R4, R9, 0x1, -R8 ;  /* 0x0000000109047824 */ /* 0x001fce00078e0a08 */
.L_x_156:
[----:B------:R-:W1:Y:S01]  /*0790*/  LDCU UR8, c[0x0][0x3d0] ;  /* 0x00007a00ff0877ac */ /* 0x000e620008000800 */
[----:B------:R-:W-:Y:S01]  /*07a0*/  BSSY.RECONVERGENT B0, `(.L_x_159) ;  /* 0x000000b000007945 */ /* 0x000fe20003800200 */
[----:B0-----:R-:W-:-:S03]  /*07b0*/  HFMA2 R8, -RZ, RZ, 0, 0 ;  /* 0x00000000ff087431 */ /* 0x001fc600000001ff */
[----:B------:R-:W-:Y:S05]  /*07c0*/  @P1 BRA `(.L_x_160) ;  /* 0x0000000000201947 */ /* 0x000fea0003800000 */
[----:B------:R-:W0:Y:S02]  /*07d0*/  LDC R8, c[0x0][0x3e0] ;  /* 0x0000f800ff087b82 */ /* 0x000e240000000800 */
[----:B0-----:R-:W-:Y:S02]  /*07e0*/  ISETP.NE.AND P0, PT, R8, 0x1, PT ;  /* 0x000000010800780c */ /* 0x001fe40003f05270 */
[----:B-----5:R-:W-:-:S05]  /*07f0*/  IADD3 R11, PT, PT, R6, R8, R11 ;  /* 0x00000008060b7210 */ /* 0x020fca0007ffe00b */
[----:B------:R-:W-:-:S06]  /*0800*/  IMAD.IADD R8, R11, 0x1, R4 ;  /* 0x000000010b087824 */ /* 0x000fcc00078e0204 */
[----:B------:R-:W0:Y:S08]  /*0810*/  @P0 LDC R9, c[0x0][0x3e4] ;  /* 0x0000f900ff090b82 */ /* 0x000e300000000800 */
[----:B------:R-:W2:Y:S01]  /*0820*/  @P0 LDC R13, c[0x0][0x3e8] ;  /* 0x0000fa00ff0d0b82 */ /* 0x000ea20000000800 */
[----:B0-----:R-:W-:-:S05]  /*0830*/  @P0 IMAD.HI.U32 R4, R8, R9, RZ ;  /* 0x0000000908040227 */ /* 0x001fca00078e00ff */
[----:B--2---:R-:W-:-:S07]  /*0840*/  @P0 SHF.R.U32.HI R8, RZ, R13, R4 ;  /* 0x0000000dff080219 */ /* 0x004fce0000011604 */
.L_x_160:
[----:B-1----:R-:W-:Y:S05]  /*0850*/  BSYNC.RECONVERGENT B0 ;  /* 0x0000000000007941 */ /* 0x002fea0003800200 */
.L_x_159:
[----:B------:R-:W0:Y:S01]  /*0860*/  LDCU UR4, c[0x0][0x370] ;  /* 0x00006e00ff0477ac */ /* 0x000e220008000800 */
[----:B-----5:R-:W-:Y:S01]  /*0870*/  IMAD.MOV.U32 R6, RZ, RZ, 0x1 ;  /* 0x00000001ff067424 */ /* 0x020fe200078e00ff */
[----:B------:R-:W-:-:S04]  /*0880*/  UISETP.NE.AND UP0, UPT, UR8, 0x1, UPT ;  /* 0x000000010800788c */ /* 0x000fc8000bf05270 */
[----:B0-----:R-:W-:-:S09]  /*0890*/  UISETP.GT.U32.OR UP0, UPT, UR4, 0x1, !UP0 ;  /* 0x000000010400788c */ /* 0x001fd2000c704470 */
[----:B------:R-:W-:Y:S05]  /*08a0*/  BRA.U UP0, `(.L_x_161) ;  /* 0x0000000500787547 */ /* 0x000fea000b800000 */
[----:B------:R-:W-:Y:S01]  /*08b0*/  IMAD R4, R5, R8, RZ ;  /* 0x0000000805047224 */ /* 0x000fe200078e02ff */
[----:B------:R-:W-:Y:S01]  /*08c0*/  ISETP.NE.AND P0, PT, R2, RZ, PT ;  /* 0x000000ff0200720c */ /* 0x000fe20003f05270 */
[----:B------:R-:W-:Y:S03]  /*08d0*/  BSSY.RECONVERGENT B0, `(.L_x_162) ;  /* 0x0000016000007945 */ /* 0x000fe60003800200 */
[----:B------:R-:W0:Y:S02]  /*08e0*/  SHFL.DOWN PT, R9, R4, 0x10, 0x1f ;  /* 0x0a001f0004097f89 */ /* 0x000e2400000e0000 */
[----:B0-----:R-:W-:-:S05]  /*08f0*/  IMAD.IADD R9, R4, 0x1, R9 ;  /* 0x0000000104097824 */ /* 0x001fca00078e0209 */
[----:B------:R-:W0:Y:S02]  /*0900*/  SHFL.DOWN PT, R6, R9, 0x8, 0x1f ;  /* 0x09001f0009067f89 */ /* 0x000e2400000e0000 */
[----:B0-----:R-:W-:-:S05]  /*0910*/  IMAD.IADD R6, R9, 0x1, R6 ;  /* 0x0000000109067824 */ /* 0x001fca00078e0206 */
[----:B------:R-:W0:Y:S02]  /*0920*/  SHFL.DOWN PT, R11, R6, 0x4, 0x1f ;  /* 0x08801f00060b7f89 */ /* 0x000e2400000e0000 */
[----:B0-----:R-:W-:-:S05]  /*0930*/  IMAD.IADD R11, R6, 0x1, R11 ;  /* 0x00000001060b7824 */ /* 0x001fca00078e020b */
[----:B------:R-:W0:Y:S02]  /*0940*/  SHFL.DOWN PT, R10, R11, 0x2, 0x1f ;  /* 0x08401f000b0a7f89 */ /* 0x000e2400000e0000 */
[----:B0-----:R-:W-:-:S05]  /*0950*/  IMAD.IADD R10, R11, 0x1, R10 ;  /* 0x000000010b0a7824 */ /* 0x001fca00078e020a */
[----:B------:R-:W0:Y:S02]  /*0960*/  SHFL.DOWN PT, R13, R10, 0x1, 0x1f ;  /* 0x08201f000a0d7f89 */ /* 0x000e2400000e0000 */
[----:B0-----:R-:W-:Y:S01]  /*0970*/  IADD3 R13, PT, PT, R10, R13, RZ ;  /* 0x0000000d0a0d7210 */ /* 0x001fe20007ffe0ff */
        /* <DEDUP_REMOVED lines=11> */
.L_x_163:
[----:B------:R-:W-:Y:S05]  /*0a30*/  BSYNC.RECONVERGENT B0 ;  /* 0x0000000000007941 */ /* 0x000fea0003800200 */
.L_x_162:
        /* <DEDUP_REMOVED lines=21> */
[----:B------:R-:W-:-:S04]  /*0b90*/  LOP3.LUT R4, R4, R9, RZ, 0x3c, !PT ;  /* 0x0000000904047212 */ /* 0x000fc800078e3cff */
[----:B------:R-:W-:Y:S01]  /*0ba0*/  ISETP.GE.AND P2, PT, R4, RZ, PT ;  /* 0x000000ff0400720c */ /* 0x000fe20003f46270 */
[----:B0-----:R-:W0:Y:S02]  /*0bb0*/  MUFU.RCP R6, R6 ;  /* 0x0000000600067308 */ /* 0x001e240000001000 */
[----:B0-----:R-:W-:Y:S02]  /*0bc0*/  VIADD R10, R6, 0xffffffe ;  /* 0x0ffffffe060a7836 */ /* 0x001fe40000000000 */
[----:B------:R-:W-:-:S04]  /*0bd0*/  IMAD.MOV R6, RZ, RZ, -R14 ;  /* 0x000000ffff067224 */ /* 0x000fc800078e0a0e */
[----:B------:R0:W1:Y:S02]  /*0be0*/  F2I.FTZ.U32.TRUNC.NTZ R11, R10 ;  /* 0x0000000a000b7305 */ /* 0x000064000021f000 */
[----:B0-----:R-:W-:Y:S01]  /*0bf0*/  MOV R10, RZ ;  /* 0x000000ff000a7202 */ /* 0x001fe20000000f00 */
[----:B-1----:R-:W-:-:S04]  /*0c00*/  IMAD.MOV R12, RZ, RZ, -R11 ;  /* 0x000000ffff0c7224 */ /* 0x002fc800078e0a0b */
[----:B------:R-:W-:-:S04]  /*0c10*/  IMAD R15, R12, R13, RZ ;  /* 0x0000000d0c0f7224 */ /* 0x000fc800078e02ff */
[----:B------:R-:W-:-:S06]  /*0c20*/  IMAD.HI.U32 R11, R11, R15, R10 ;  /* 0x0000000f0b0b7227 */ /* 0x000fcc00078e000a */
[----:B------:R-:W-:-:S04]  /*0c30*/  IMAD.HI.U32 R11, R11, R2, RZ ;  /* 0x000000020b0b7227 */ /* 0x000fc800078e00ff */
[----:B------:R-:W-:-:S05]  /*0c40*/  IMAD R2, R11, R6, R2 ;  /* 0x000000060b027224 */ /* 0x000fca00078e0202 */
[----:B------:R-:W-:-:S13]  /*0c50*/  ISETP.GT.U32.AND P3, PT, R13, R2, PT ;  /* 0x000000020d00720c */ /* 0x000fda0003f64070 */
[----:B------:R-:W-:Y:S02]  /*0c60*/  @!P3 IMAD.IADD R2, R2, 0x1, -R13 ;  /* 0x000000010202b824 */ /* 0x000fe400078e0a0d */
[----:B------:R-:W-:Y:S01]  /*0c70*/  @!P3 VIADD R11, R11, 0x1 ;  /* 0x000000010b0bb836 */ /* 0x000fe20000000000 */
[----:B------:R-:W-:Y:S02]  /*0c80*/  ISETP.NE.AND P3, PT, R9, RZ, PT ;  /* 0x000000ff0900720c */ /* 0x000fe40003f65270 */
[----:B------:R-:W-:-:S13]  /*0c90*/  ISETP.GE.U32.AND P0, PT, R2, R13, PT ;  /* 0x0000000d0200720c */ /* 0x000fda0003f06070 */
[----:B------:R-:W-:-:S04]  /*0ca0*/  @P0 VIADD R11, R11, 0x1 ;  /* 0x000000010b0b0836 */ /* 0x000fc80000000000 */
[----:B------:R-:W-:Y:S01]  /*0cb0*/  @!P2 IMAD.MOV R11, RZ, RZ, -R11 ;  /* 0x000000ffff0ba224 */ /* 0x000fe200078e0a0b */
[----:B------:R-:W-:-:S04]  /*0cc0*/  @!P3 LOP3.LUT R11, RZ, R9, RZ, 0x33, !PT ;  /* 0x00000009ff0bb212 */ /* 0x000fc800078e33ff */
[----:B------:R-:W-:-:S04]  /*0cd0*/  VIMNMX R11, PT, PT, R11, UR8, PT ;  /* 0x000000080b0b7c48 */ /* 0x000fc8000bfe0100 */
[----:B------:R-:W-:-:S04]  /*0ce0*/  VIMNMX R6, PT, PT, R11, 0x1, !PT ;  /* 0x000000010b067848 */ /* 0x000fc80007fe0100 */
[-C--:B------:R-:W-:Y:S02]  /*0cf0*/  IABS R11, R6.reuse ;  /* 0x00000006000b7213 */ /* 0x080fe40000000000 */
[-C--:B------:R-:W-:Y:S02]  /*0d00*/  IADD3 R2, PT, PT, R8, R6.reuse, RZ ;  /* 0x0000000608027210 */ /* 0x080fe40007ffe0ff */
[----:B------:R-:W0:Y:S01]  /*0d10*/  I2F.RP R4, R11 ;  /* 0x0000000b00047306 */ /* 0x000e220000209400 */
[----:B------:R-:W-:-:S07]  /*0d20*/  IABS R8, R6 ;  /* 0x0000000600087213 */ /* 0x000fce0000000000 */
[----:B0-----:R-:W0:Y:S02]  /*0d30*/  MUFU.RCP R4, R4 ;  /* 0x0000000400047308 */ /* 0x001e240000001000 */
[----:B0-----:R-:W-:Y:S02]  /*0d40*/  VIADD R9, R4, 0xffffffe ;  /* 0x0ffffffe04097836 */ /* 0x001fe40000000000 */
[----:B------:R-:W-:Y:S02]  /*0d50*/  IMAD.MOV R4, RZ, RZ, -R8 ;  /* 0x000000ffff047224 */ /* 0x000fe400078e0a08 */
[----:B------:R-:W-:Y:S02]  /*0d60*/  IMAD.MOV.U32 R8, RZ, RZ, RZ ;  /* 0x000000ffff087224 */ /* 0x000fe400078e00ff */
[----:B------:R-:W0:Y:S02]  /*0d70*/  F2I.FTZ.U32.TRUNC.NTZ R9, R9 ;  /* 0x0000000900097305 */ /* 0x000e24000021f000 */
[----:B0-----:R-:W-:-:S04]  /*0d80*/  IMAD.MOV R10, RZ, RZ, -R9 ;  /* 0x000000ffff0a7224 */ /* 0x001fc800078e0a09 */
[----:B------:R-:W-:Y:S01]  /*0d90*/  IMAD R13, R10, R11, RZ ;  /* 0x0000000b0a0d7224 */ /* 0x000fe200078e02ff */
[----:B------:R-:W-:Y:S02]  /*0da0*/  IABS R10, R2 ;  /* 0x00000002000a7213 */ /* 0x000fe40000000000 */
[----:B------:R-:W-:Y:S01]  /*0db0*/  LOP3.LUT R2, R2, R6, RZ, 0x3c, !PT ;  /* 0x0000000602027212 */ /* 0x000fe200078e3cff */
[----:B------:R-:W-:-:S03]  /*0dc0*/  IMAD.HI.U32 R8, R9, R13, R8 ;  /* 0x0000000d09087227 */ /* 0x000fc600078e0008 */
[----:B------:R-:W-:Y:S01]  /*0dd0*/  ISETP.GE.AND P2, PT, R2, RZ, PT ;  /* 0x000000ff0200720c */ /* 0x000fe20003f46270 */
[----:B------:R-:W-:-:S04]  /*0de0*/  IMAD.MOV.U32 R13, RZ, RZ, R10 ;  /* 0x000000ffff0d7224 */ /* 0x000fc800078e000a */
[----:B------:R-:W-:-:S04]  /*0df0*/  IMAD.HI.U32 R8, R8, R13, RZ ;  /* 0x0000000d08087227 */ /* 0x000fc800078e00ff */
[----:B------:R-:W-:-:S05]  /*0e00*/  IMAD R4, R8, R4, R13 ;  /* 0x0000000408047224 */ /* 0x000fca00078e020d */
[----:B------:R-:W-:-:S13]  /*0e10*/  ISETP.GT.U32.AND P3, PT, R11, R4, PT ;  /* 0x000000040b00720c */ /* 0x000fda0003f64070 */
[----:B------:R-:W-:Y:S02]  /*0e20*/  @!P3 IMAD.IADD R4, R4, 0x1, -R11 ;  /* 0x000000010404b824 */ /* 0x000fe400078e0a0b */
[----:B------:R-:W-:Y:S01]  /*0e30*/  @!P3 VIADD R8, R8, 0x1 ;  /* 0x000000010808b836 */ /* 0x000fe20000000000 */
[----:B------:R-:W-:Y:S02]  /*0e40*/  ISETP.NE.AND P3, PT, R6, RZ, PT ;  /* 0x000000ff0600720c */ /* 0x000fe40003f65270 */
[----:B------:R-:W-:-:S13]  /*0e50*/  ISETP.GE.U32.AND P0, PT, R4, R11, PT ;  /* 0x0000000b0400720c */ /* 0x000fda0003f06070 */
[----:B------:R-:W-:-:S05]  /*0e60*/  @P0 IADD3 R8, PT, PT, R8, 0x1, RZ ;  /* 0x0000000108080810 */ /* 0x000fca0007ffe0ff */
[----:B------:R-:W-:Y:S01]  /*0e70*/  @!P2 IMAD.MOV R8, RZ, RZ, -R8 ;  /* 0x000000ffff08a224 */ /* 0x000fe200078e0a08 */
[----:B------:R-:W-:-:S07]  /*0e80*/  @!P3 LOP3.LUT R8, RZ, R6, RZ, 0x33, !PT ;  /* 0x00000006ff08b212 */ /* 0x000fce00078e33ff */
.L_x_161:
[----:B------:R-:W-:Y:S01]  /*0e90*/  BSSY.RECONVERGENT B0, `(.L_x_164) ;  /* 0x000000a000007945 */ /* 0x000fe20003800200 */
[----:B------:R-:W-:-:S03]  /*0ea0*/  IMAD.MOV.U32 R4, RZ, RZ, -0x80000000 ;  /* 0x80000000ff047424 */ /* 0x000fc600078e00ff */
[----:B------:R-:W-:Y:S05]  /*0eb0*/  @P1 BRA `(.L_x_165) ;  /* 0x00000000001c1947 */ /* 0x000fea0003800000 */
[----:B------:R-:W0:Y:S01]  /*0ec0*/  LDCU.S8 UR4, c[0x0][0x419] ;  /* 0x00008320ff0477ac */ /* 0x000e220008000200 */
[----:B------:R-:W-:Y:S01]  /*0ed0*/  IMAD.MOV.U32 R4, RZ, RZ, R8 ;  /* 0x000000ffff047224 */ /* 0x000fe200078e0008 */
[----:B0-----:R-:W-:-:S13]  /*0ee0*/  ISETP.NE.AND P0, PT, RZ, UR4, PT ;  /* 0x00000004ff007c0c */ /* 0x001fda000bf05270 */
[----:B------:R-:W0:Y:S08]  /*0ef0*/  @P0 LDC R2, c[0x0][0x3d4] ;  /* 0x0000f500ff020b82 */ /* 0x000e300000000800 */
[----:B------:R-:W1:Y:S01]  /*0f00*/  @P0 LDC R10, c[0x0][0x3e0] ;  /* 0x0000f800ff0a0b82 */ /* 0x000e620000000800 */
[----:B0-----:R-:W-:-:S04]  /*0f10*/  @P0 IMAD R9, R5, R2, RZ ;  /* 0x0000000205090224 */ /* 0x001fc800078e02ff */
[----:B-1----:R-:W-:-:S07]  /*0f20*/  @P0 IMAD R4, R8, R10, -R9 ;  /* 0x0000000a08040224 */ /* 0x002fce00078e0a09 */
.L_x_165:
[----:B------:R-:W-:Y:S05]  /*0f30*/  BSYNC.RECONVERGENT B0 ;  /* 0x0000000000007941 */ /* 0x000fea0003800200 */
.L_x_164:
[----:B------:R-:W0:Y:S01]  /*0f40*/  S2UR UR5, SR_CgaCtaId ;  /* 0x00000000000579c3 */ /* 0x000e220000008800 */
[----:B------:R-:W-:Y:S01]  /*0f50*/  UMOV UR4, 0x400 ;  /* 0x0000040000047882 */ /* 0x000fe20000000000 */
[----:B------:R-:W-:Y:S01]  /*0f60*/  IMAD.MOV.U32 R2, RZ, RZ, 0x2 ;  /* 0x00000002ff027424 */ /* 0x000fe200078e00ff */
[----:B------:R-:W-:-:S04]  /*0f70*/  UIADD3 UR4, UPT, UPT, UR4, 0x10, URZ ;  /* 0x0000001004047890 */ /* 0x000fc8000fffe0ff */
[----:B0-----:R-:W-:-:S06]  /*0f80*/  ULEA UR4, UR5, UR4, 0x18 ;  /* 0x0000000405047291 */ /* 0x001fcc000f8ec0ff */
[----:B------:R-:W-:-:S07]  /*0f90*/  LEA R12, R0, UR4, 0x4 ;  /* 0x00000004000c7c11 */ /* 0x000fce000f8e20ff */
.L_x_172:
[--C-:B------:R-:W-:Y:S01]  /*0fa0*/  IMAD.MOV R9, RZ, RZ, -R2.reuse ;  /* 0x000000ffff097224 */ /* 0x100fe200078e0a02 */
[----:B------:R-:W-:Y:S01]  /*0fb0*/  SHF.R.U32.HI R14, RZ, 0x1, R2 ;  /* 0x00000001ff0e7819 */ /* 0x000fe20000011602 */
[----:B------:R-:W-:Y:S03]  /*0fc0*/  BAR.SYNC.DEFER_BLOCKING 0x0 ;  /* 0x0000000000007b1d */ /* 0x000fe60000010000 */
[----:B------:R-:W-:Y:S02]  /*0fd0*/  LOP3.LUT R8, R0, R9, RZ, 0xc0, !PT ;  /* 0x0000000900087212 */ /* 0x000fe400078ec0ff */
[----:B------:R-:W-:Y:S01]  /*0fe0*/  IADD3 R9, PT, PT, R2, -0x1, RZ ;  /* 0xffffffff02097810 */ /* 0x000fe20007ffe0ff */
[----:B------:R-:W-:Y:S01]  /*0ff0*/  BSSY.RECONVERGENT B0, `(.L_x_166) ;  /* 0x000001d000007945 */ /* 0x000fe20003800200 */
[----:B------:R-:W-:Y:S02]  /*1000*/  VIADDMNMX.U32 R13, R8, R14, 0x400, PT ;  /* 0x00000400080d7446 */ /* 0x000fe4000380000e */
[----:B------:R-:W-:-:S02]  /*1010*/  LOP3.LUT R16, R9, R0, RZ, 0xc0, !PT ;  /* 0x0000000009107212 */ /* 0x000fc400078ec0ff */
[C---:B------:R-:W-:Y:S02]  /*1020*/  VIADDMNMX.U32 R14, R13.reuse, R14, 0x400, PT ;  /* 0x000004000d0e7446 */ /* 0x040fe4000380000e */
[----:B------:R-:W-:-:S03]  /*1030*/  VIADDMNMX R10, R13, -R8, R16, PT ;  /* 0x800000080d0a7246 */ /* 0x000fc60003800110 */
[----:B------:R-:W-:-:S05]  /*1040*/  IMAD.IADD R9, R14, 0x1, -R13 ;  /* 0x000000010e097824 */ /* 0x000fca00078e0a0d */
[C---:B------:R-:W-:Y:S01]  /*1050*/  ISETP.GE.AND P0, PT, R16.reuse, R9, PT ;  /* 0x000000091000720c */ /* 0x040fe20003f06270 */
[----:B------:R-:W-:Y:S01]  /*1060*/  IMAD.IADD R9, R16, 0x1, -R9 ;  /* 0x0000000110097824 */ /* 0x000fe200078e0a09 */
[----:B------:R0:W-:Y:S04]  /*1070*/  STS.128 [R12], R4 ;  /* 0x000000040c007388 */ /* 0x0001e80000000c00 */
[----:B------:R-:W-:Y:S01]  /*1080*/  SEL R15, R9, RZ, P0 ;  /* 0x000000ff090f7207 */ /* 0x000fe20000000000 */
[----:B------:R-:W-:Y:S03]  /*1090*/  BAR.SYNC.DEFER_BLOCKING 0x0 ;  /* 0x0000000000007b1d */ /* 0x000fe60000010000 */
[----:B------:R-:W-:-:S13]  /*10a0*/  ISETP.GE.AND P0, PT, R15, R10, PT ;  /* 0x0000000a0f00720c */ /* 0x000fda0003f06270 */
[----:B0-----:R-:W-:Y:S05]  /*10b0*/  @P0 BRA `(.L_x_167) ;  /* 0x0000000000400947 */ /* 0x001fea0003800000 */
[----:B------:R-:W-:-:S07]  /*10c0*/  IMAD.IADD R9, R16, 0x1, R13 ;  /* 0x0000000110097824 */ /* 0x000fce00078e020d */
.L_x_168:
[----:B------:R-:W-:-:S05]  /*10d0*/  IMAD.IADD R4, R10, 0x1, -R15 ;  /* 0x000000010a047824 */ /* 0x000fca00078e0a0f */
[----:B------:R-:W-:-:S04]  /*10e0*/  LEA.HI R4, R4, R4, RZ, 0x1 ;  /* 0x0000000404047211 */ /* 0x000fc800078f08ff */
[----:B------:R-:W-:-:S04]  /*10f0*/  LEA.HI.SX32 R5, R4, R15, 0x1f ;  /* 0x0000000f04057211 */ /* 0x000fc800078ffaff */
[----:B------:R-:W-:Y:S01]  /*1100*/  LOP3.LUT R6, RZ, R5, RZ, 0x33, !PT ;  /* 0x00000005ff067212 */ /* 0x000fe200078e33ff */
[----:B------:R-:W-:-:S03]  /*1110*/  IMAD.IADD R4, R8, 0x1, R5 ;  /* 0x0000000108047824 */ /* 0x000fc600078e0205 */
[----:B------:R-:W-:Y:S02]  /*1120*/  IADD3 R6, PT, PT, R9, R6, RZ ;  /* 0x0000000609067210 */ /* 0x000fe40007ffe0ff */
[----:B------:R-:W-:Y:S02]  /*1130*/  LEA R4, R4, UR4, 0x4 ;  /* 0x0000000404047c11 */ /* 0x000fe4000f8e20ff */
[----:B------:R-:W-:-:S04]  /*1140*/  LEA R6, R6, UR4, 0x4 ;  /* 0x0000000406067c11 */ /* 0x000fc8000f8e20ff */
[----:B------:R-:W-:Y:S04]  /*1150*/  LDS R4, [R4] ;  /* 0x0000000004047984 */ /* 0x000fe80000000800 */
[----:B------:R-:W0:Y:S02]  /*1160*/  LDS R7, [R6] ;  /* 0x0000000006077984 */ /* 0x000e240000000800 */
[----:B0-----:R-:W-:-:S04]  /*1170*/  ISETP.GT.AND P0, PT, R7, R4, PT ;  /* 0x000000040700720c */ /* 0x001fc80003f04270 */
[----:B------:R-:W-:-:S09]  /*1180*/  SEL R10, R5, R10, P0 ;  /* 0x0000000a050a7207 */ /* 0x000fd20000000000 */
[----:B------:R-:W-:-:S05]  /*1190*/  @!P0 VIADD R15, R5, 0x1 ;  /* 0x00000001050f8836 */ /* 0x000fca0000000000 */
[----:B------:R-:W-:-:S13]  /*11a0*/  ISETP.GE.AND P0, PT, R15, R10, PT ;  /* 0x0000000a0f00720c */ /* 0x000fda0003f06270 */
[----:B------:R-:W-:Y:S05]  /*11b0*/  @!P0 BRA `(.L_x_168) ;  /* 0xfffffffc00c48947 */ /* 0x000fea000383ffff */
.L_x_167:
[----:B------:R-:W-:Y:S05]  /*11c0*/  BSYNC.RECONVERGENT B0 ;  /* 0x0000000000007941 */ /* 0x000fea0003800200 */
.L_x_166:
[----:B------:R-:W-:Y:S01]  /*11d0*/  IMAD.IADD R18, R8, 0x1, R15 ;  /* 0x0000000108127824 */ /* 0x000fe200078e020f */
[----:B------:R-:W-:Y:S01]  /*11e0*/  IADD3 R15, PT, PT, -R15, R13, R16 ;  /* 0x0000000d0f0f7210 */ /* 0x000fe20007ffe110 */
[----:B------:R-:W-:Y:S03]  /*11f0*/  BSSY.RECONVERGENT B0, `(.L_x_169) ;  /* 0x000000e000007945 */ /* 0x000fe60003800200 */
[----:B------:R-:W-:Y:S02]  /*1200*/  LEA R8, R18, UR4, 0x4 ;  /* 0x0000000412087c11 */ /* 0x000fe4000f8e20ff */
[----:B------:R-:W-:-:S04]  /*1210*/  ISETP.GE.AND P0, PT, R15, R14, PT ;  /* 0x0000000e0f00720c */ /* 0x000fc80003f06270 */
[----:B------:R-:W0:Y:S09]  /*1220*/  LDS.128 R8, [R8] ;  /* 0x0000000008087984 */ /* 0x000e320000000c00 */
[----:B------:R-:W-:Y:S05]  /*1230*/  @P0 BRA `(.L_x_170) ;  /* 0x0000000000140947 */ /* 0x000fea0003800000 */
[----:B------:R-:W-:-:S06]  /*1240*/  LEA R4, R15, UR4, 0x4 ;  /* 0x000000040f047c11 */ /* 0x000fcc000f8e20ff */
[----:B------:R-:W0:Y:S02]  /*1250*/  LDS.128 R4, [R4] ;  /* 0x0000000004047984 */ /* 0x000e240000000c00 */
[----:B0-----:R-:W-:-:S04]  /*1260*/  ISETP.GT.AND P0, PT, R4, R8, PT ;  /* 0x000000080400720c */ /* 0x001fc80003f04270 */
[----:B------:R-:W-:-:S13]  /*1270*/  ISETP.GE.OR P0, PT, R18, R13, P0 ;  /* 0x0000000d1200720c */ /* 0x000fda0000706670 */
[----:B------:R-:W-:Y:S05]  /*1280*/  @P0 BRA `(.L_x_171) ;  /* 0x0000000000100947 */ /* 0x000fea0003800000 */
.L_x_170:
[----:B0-----:R-:W-:Y:S01]  /*1290*/  IMAD.MOV.U32 R4, RZ, RZ, R8 ;  /* 0x000000ffff047224 */ /* 0x001fe200078e0008 */
[----:B------:R-:W-:Y:S01]  /*12a0*/  MOV R7, R11 ;  /* 0x0000000b00077202 */ /* 0x000fe20000000f00 */
[----:B------:R-:W-:Y:S02]  /*12b0*/  IMAD.MOV.U32 R5, RZ, RZ, R9 ;  /* 0x000000ffff057224 */ /* 0x000fe400078e0009 */
[----:B------:R-:W-:-:S07]  /*12c0*/  IMAD.MOV.U32 R6, RZ, RZ, R10 ;  /* 0x000000ffff067224 */ /* 0x000fce00078e000a */
.L_x_171:
[----:B------:R-:W-:Y:S05]  /*12d0*/  BSYNC.RECONVERGENT B0 ;  /* 0x0000000000007941 */ /* 0x000fea0003800200 */
.L_x_169:
[C---:B------:R-:W-:Y:S01]  /*12e0*/  ISETP.GE.U32.AND P0, PT, R2.reuse, 0x201, PT ;  /* 0x000002010200780c */ /* 0x040fe20003f06070 */
[----:B------:R-:W-:-:S12]  /*12f0*/  IMAD.SHL.U32 R2, R2, 0x2, RZ ;  /* 0x0000000202027824 */ /* 0x000fd800078e00ff */
[----:B------:R-:W-:Y:S05]  /*1300*/  @!P0 BRA `(.L_x_172) ;  /* 0xfffffffc00248947 */ /* 0x000fea000383ffff */
[----:B------:R-:W0:Y:S02]  /*1310*/  LDCU.S8 UR4, c[0x0][0x419] ;  /* 0x00008320ff0477ac */ /* 0x000e240008000200 */
[----:B0-----:R-:W-:-:S09]  /*1320*/  UISETP.NE.AND UP0, UPT, UR4, URZ, UPT ;  /* 0x000000ff0400728c */ /* 0x001fd2000bf05270 */
[----:B------:R-:W-:Y:S05]  /*1330*/  BRA.U !UP0, `(.L_x_173) ;  /* 0x00000001081c7547 */ /* 0x000fea000b800000 */
[----:B------:R-:W0:Y:S01]  /*1340*/  LDC.64 R8, c[0x0][0x3e0] ;  /* 0x0000f800ff087b82 */ /* 0x000e220000000a00 */
[----:B------:R-:W1:Y:S01]  /*1350*/  LDCU UR4, c[0x0][0x3d4] ;  /* 0x00007a80ff0477ac */ /* 0x000e620008000800 */
[----:B------:R-:W2:Y:S01]  /*1360*/  LDCU UR5, c[0x0][0x3e8] ;  /* 0x00007d00ff0577ac */ /* 0x000ea20008000800 */
[----:B-1----:R-:W-:Y:S01]  /*1370*/  IMAD R4, R5, UR4, R4 ;  /* 0x0000000405047c24 */ /* 0x002fe2000f8e0204 */
[----:B0-----:R-:W-:-:S03]  /*1380*/  ISETP.NE.AND P0, PT, R8, 0x1, PT ;  /* 0x000000010800780c */ /* 0x001fc60003f05270 */
[----:B------:R-:W-:-:S10]  /*1390*/  IMAD.HI.U32 R2, R4, R9, RZ ;  /* 0x0000000904027227 */ /* 0x000fd400078e00ff */
[----:B--2---:R-:W-:-:S07]  /*13a0*/  @P0 SHF.R.U32.HI R4, RZ, UR5, R2 ;  /* 0x00000005ff040c19 */ /* 0x004fce0008011602 */
.L_x_173:
[----:B------:R-:W0:Y:S01]  /*13b0*/  LDCU UR4, c[0x0][0x3c0] ;  /* 0x00007800ff0477ac */ /* 0x000e220008000800 */
[----:B------:R-:W-:Y:S01]  /*13c0*/  IMAD.IADD R13, R3, 0x1, R0 ;  /* 0x00000001030d7824 */ /* 0x000fe200078e0200 */
[----:B------:R-:W-:-:S04]  /*13d0*/  ISETP.GT.U32.AND P0, PT, R0, 0x3df, PT ;  /* 0x000003df0000780c */ /* 0x000fc80003f04070 */
[----:B0-----:R-:W-:-:S13]  /*13e0*/  ISETP.GE.OR P0, PT, R13, UR4, P0 ;  /* 0x000000040d007c0c */ /* 0x001fda0008706670 */
[----:B------:R-:W-:Y:S05]  /*13f0*/  @P0 EXIT ;  /* 0x000000000000094d */ /* 0x000fea0003800000 */
[----:B------:R-:W0:Y:S02]  /*1400*/  LDCU.64 UR4, c[0x0][0x410] ;  /* 0x00008200ff0477ac */ /* 0x000e240008000a00 */
[----:B0-----:R-:W-:-:S04]  /*1410*/  UISETP.NE.U32.AND UP0, UPT, UR4, URZ, UPT ;  /* 0x000000ff0400728c */ /* 0x001fc8000bf05070 */
[----:B------:R-:W-:-:S09]  /*1420*/  UISETP.NE.AND.EX UP0, UPT, UR5, URZ, UPT, UP0 ;  /* 0x000000ff0500728c */ /* 0x000fd2000bf05300 */
[----:B------:R-:W-:Y:S05]  /*1430*/  BRA.U !UP0, `(.L_x_174) ;  /* 0x0000000108747547 */ /* 0x000fea000b800000 */
[----:B------:R-:W0:Y:S01]  /*1440*/  LDCU UR4, c[0x0][0x41c] ;  /* 0x00008380ff0477ac */ /* 0x000e220008000800 */
[----:B------:R-:W-:Y:S01]  /*1450*/  VIMNMX R4, PT, PT, R4, 0x1, !PT ;  /* 0x0000000104047848 */ /* 0x000fe20007fe0100 */
[----:B------:R-:W-:Y:S04]  /*1460*/  BSSY.RECONVERGENT B0, `(.L_x_175) ;  /* 0x0000010000007945 */ /* 0x000fe80003800200 */
[----:B------:R-:W-:-:S05]  /*1470*/  IMAD.SHL.U32 R0, R4, 0x10, RZ ;  /* 0x0000001004007824 */ /* 0x000fca00078e00ff */
[----:B0-----:R-:W-:Y:S01]  /*1480*/  ISETP.GT.AND P0, PT, R0, UR4, PT ;  /* 0x0000000400007c0c */ /* 0x001fe2000bf04270 */
        /* <DEDUP_REMOVED lines=10> */
[----:B------:R-:W-:Y:S01]  /*1530*/  @P1 ISETP.GT.AND P0, PT, R0, UR4, PT ;  /* 0x0000000400001c0c */ /* 0x000fe2000bf04270 */
[----:B------:R-:W-:-:S03]  /*1540*/  IMAD.MOV.U32 R0, RZ, RZ, 0x4 ;  /* 0x00000004ff007424 */ /* 0x000fc600078e00ff */
[----:B------:R-:W-:-:S09]  /*1550*/  @P1 SEL R0, R2, 0x2, P0 ;  /* 0x0000000202001807 */ /* 0x000fd20000000000 */
.L_x_176:
[----:B------:R-:W-:Y:S05]  /*1560*/  BSYNC.RECONVERGENT B0 ;  /* 0x0000000000007941 */ /* 0x000fea0003800200 */
.L_x_175:
[----:B------:R-:W0:Y:S01]  /*1570*/  LDCU.S8 UR4, c[0x0][0x41a] ;  /* 0x00008340ff0477ac */ /* 0x000e220008000200 */
[----:B------:R-:W1:Y:S01]  /*1580*/  LDC.64 R2, c[0x0][0x410] ;  /* 0x00010400ff027b82 */ /* 0x000e620000000a00 */
[----:B------:R-:W2:Y:S01]  /*1590*/  LDCU UR5, c[0x0][0x3c8] ;  /* 0x00007900ff0577ac */ /* 0x000ea20008000800 */
[----:B------:R-:W3:Y:S01]  /*15a0*/  LDCU UR8, c[0x0][0x3c4] ;  /* 0x00007880ff0877ac */ /* 0x000ee20008000800 */
[----:B0-----:R-:W-:-:S04]  /*15b0*/  UISETP.NE.AND UP0, UPT, UR4, URZ, UPT ;  /* 0x000000ff0400728c */ /* 0x001fc8000bf05270 */
[----:B--2---:R-:W-:Y:S01]  /*15c0*/  USEL UR4, UR5, 0x1, !UP0 ;  /* 0x0000000105047887 */ /* 0x004fe2000c000000 */
[----:B-1----:R-:W-:-:S05]  /*15d0*/  IMAD.WIDE R2, R13, 0x4, R2 ;  /* 0x000000040d027825 */ /* 0x002fca00078e0202 */
[----:B------:R-:W-:-:S05]  /*15e0*/  IMAD R0, R0, UR4, RZ ;  /* 0x0000000400007c24 */ /* 0x000fca000f8e02ff */
[----:B---3--:R-:W-:-:S05]  /*15f0*/  VIMNMX R9, PT, PT, R0, UR8, PT ;  /* 0x0000000800097c48 */ /* 0x008fca000bfe0100 */
[----:B------:R0:W-:Y:S02]  /*1600*/  STG.E desc[UR6][R2.64], R9 ;  /* 0x0000000902007986 */ /* 0x0001e4000c101906 */
.L_x_174:
[----:B0-----:R-:W0:Y:S08]  /*1610*/  LDC.64 R2, c[0x0][0x3f8] ;  /* 0x0000fe00ff027b82 */ /* 0x001e300000000a00 */
[----:B------:R-:W1:Y:S08]  /*1620*/  LDC.64 R8, c[0x0][0x400] ;  /* 0x00010000ff087b82 */ /* 0x000e700000000a00 */
[----:B------:R-:W2:Y:S01]  /*1630*/  LDC.64 R10, c[0x0][0x408] ;  /* 0x00010200ff0a7b82 */ /* 0x000ea20000000a00 */
[----:B0-----:R-:W-:-:S05]  /*1640*/  IMAD.WIDE R2, R13, 0x4, R2 ;  /* 0x000000040d027825 */ /* 0x001fca00078e0202 */
[----:B------:R-:W-:Y:S01]  /*1650*/  STG.E desc[UR6][R2.64], R5 ;  /* 0x0000000502007986 */ /* 0x000fe2000c101906 */
[----:B-1----:R-:W-:-:S05]  /*1660*/  IMAD.WIDE R8, R13, 0x4, R8 ;  /* 0x000000040d087825 */ /* 0x002fca00078e0208 */
[----:B------:R-:W-:Y:S01]  /*1670*/  STG.E desc[UR6][R8.64], R6 ;  /* 0x0000000608007986 */ /* 0x000fe2000c101906 */
[----:B--2---:R-:W-:-:S05]  /*1680*/  IMAD.WIDE R10, R13, 0x4, R10 ;  /* 0x000000040d0a7825 */ /* 0x004fca00078e020a */
[----:B------:R-:W-:Y:S01]  /*1690*/  STG.E desc[UR6][R10.64], R7 ;  /* 0x000000070a007986 */ /* 0x000fe2000c101906 */
[----:B------:R-:W-:Y:S05]  /*16a0*/  EXIT ;  /* 0x000000000000794d */ /* 0x000fea0003800000 */
.L_x_177:
        /* <DEDUP_REMOVED lines=13> */
.L_x_378:


//--------------------- .text._ZN5flash32prepare_varlen_num_blocks_kernelILi16ELb1EEEviiiPKiS2_S2_S2_S2_S2_iiiiiN7cutlass10FastDivmodES4_PiS5_S5_S5_S5_bbbi --------------------------
	.section	.text._ZN5flash32prepare_varlen_num_blocks_kernelILi16ELb1EEEviiiPKiS2_S2_S2_S2_S2_iiiiiN7cutlass10FastDivmodES4_PiS5_S5_S5_S5_bbbi,"ax",@progbits
	.align	128
        .global         _ZN5flash32prepare_varlen_num_blocks_kernelILi16ELb1EEEviiiPKiS2_S2_S2_S2_S2_iiiiiN7cutlass10FastDivmodES4_PiS5_S5_S5_S5_bbbi
        .type           _ZN5flash32prepare_varlen_num_blocks_kernelILi16ELb1EEEviiiPKiS2_S2_S2_S2_S2_iiiiiN7cutlass10FastDivmodES4_PiS5_S5_S5_S5_bbbi,@function
        .size           _ZN5flash32prepare_varlen_num_blocks_kernelILi16ELb1EEEviiiPKiS2_S2_S2_S2_S2_iiiiiN7cutlass10FastDivmodES4_PiS5_S5_S5_S5_bbbi,(.L_x_379 - _ZN5flash32prepare_varlen_num_blocks_kernelILi16ELb1EEEviiiPKiS2_S2_S2_S2_S2_iiiiiN7cutlass10FastDivmodES4_PiS5_S5_S5_S5_bbbi)
        .other          _ZN5flash32prepare_varlen_num_blocks_kernelILi16ELb1EEEviiiPKiS2_S2_S2_S2_S2_iiiiiN7cutlass10FastDivmodES4_PiS5_S5_S5_S5_bbbi,@"STO_CUDA_ENTRY STV_DEFAULT"
_ZN5flash32prepare_varlen_num_blocks_kernelILi16ELb1EEEviiiPKiS2_S2_S2_S2_S2_iiiiiN7cutlass10FastDivmodES4_PiS5_S5_S5_S5_bbbi:
.text._ZN5flash32prepare_varlen_num_blocks_kernelILi16ELb1EEEviiiPKiS2_S2_S2_S2_S2_iiiiiN7cutlass10FastDivmodES4_PiS5_S5_S5_S5_bbbi:
        /* <DEDUP_REMOVED lines=39> */
.L_x_179:
        /* <DEDUP_REMOVED lines=12> */
.L_x_182:
[----:B------:R-:W-:Y:S05]  /*0330*/  BSYNC.RECONVERGENT B1 ;  /* 0x0000000000017941 */ /* 0x000fea0003800200 */
.L_x_181:
[----:B-----5:R-:W1:Y:S02]  /*0340*/  SHFL.DOWN PT, R5, R8, 0x1, 0x1f ;  /* 0x08201f0008057f89 */ /* 0x020e6400000e0000 */
[----:B-1----:R-:W-:-:S07]  /*0350*/  IMAD.IADD R10, R5, 0x1, -R8 ;  /* 0x00000001050a7824 */ /* 0x002fce00078e0a08 */
.L_x_180:
[----:B------:R-:W-:Y:S05]  /*0360*/  BSYNC.RECONVERGENT B0 ;  /* 0x0000000000007941 */ /* 0x000fea0003800200 */
.L_x_178:
        /* <DEDUP_REMOVED lines=17> */
.L_x_184:
[----:B------:R-:W-:Y:S05]  /*0480*/  BSYNC.RECONVERGENT B0 ;  /* 0x0000000000007941 */ /* 0x000fea0003800200 */
.L_x_183:
        /* <DEDUP_REMOVED lines=19> */
.L_x_186:
        /* <DEDUP_REMOVED lines=11> */
.L_x_189:
[----:B------:R-:W-:Y:S05]  /*0670*/  BSYNC.RECONVERGENT B1 ;  /* 0x0000000000017941 */ /* 0x000fea0003800200 */
.L_x_188:
[----:B0----5:R-:W0:Y:S02]  /*0680*/  SHFL.DOWN PT, R9, R8, 0x1, 0x1f ;  /* 0x08201f0008097f89 */ /* 0x021e2400000e0000 */
[----:B0-----:R-:W-:-:S07]  /*0690*/  IMAD.IADD R6, R9, 0x1, -R8 ;  /* 0x0000000109067824 */ /* 0x001fce00078e0a08 */
.L_x_187:
[----:B------:R-:W-:Y:S05]  /*06a0*/  BSYNC.RECONVERGENT B0 ;  /* 0x0000000000007941 */ /* 0x000fea0003800200 */
.L_x_185:
        /* <DEDUP_REMOVED lines=11> */
.L_x_192:
[----:B------:R-:W-:Y:S05]  /*0760*/  BSYNC.RECONVERGENT B0 ;  /* 0x0000000000007941 */ /* 0x000fea0003800200 */
.L_x_191:
[----:B0----5:R-:W0:Y:S02]  /*0770*/  SHFL.DOWN PT, R9, R8, 0x1, 0x1f ;  /* 0x08201f0008097f89 */ /* 0x021e2400000e0000 */
[----:B0-----:R-:W-:-:S07]  /*0780*/  IMAD.IADD R4, R9, 0x1, -R8 ;  /* 0x0000000109047824 */ /* 0x001fce00078e0a08 */
.L_x_190:
[----:B------:R-:W1:Y:S01]  /*0790*/  LDCU UR8, c[0x0][0x3d0] ;  /* 0x00007a00ff0877ac */ /* 0x000e620008000800 */
[----:B------:R-:W-:Y:S01]  /*07a0*/  BSSY.RECONVERGENT B0, `(.L_x_193) ;  /* 0x000000b000007945 */ /* 0x000fe20003800200 */
[----:B0-----:R-:W-:-:S03]  /*07b0*/  IMAD.MOV.U32 R8, RZ, RZ, RZ ;  /* 0x000000ffff087224 */ /* 0x001fc600078e00ff */
[----:B------:R-:W-:Y:S05]  /*07c0*/  @P1 BRA `(.L_x_194) ;  /* 0x0000000000201947 */ /* 0x000fea0003800000 */
[----:B------:R-:W0:Y:S02]  /*07d0*/  LDC R8, c[0x0][0x3e0] ;  /* 0x0000f800ff087b82 */ /* 0x000e240000000800 */
[----:B0-----:R-:W-:Y:S02]  /*07e0*/  ISETP.NE.AND P0, PT, R8, 0x1, PT ;  /* 0x000000010800780c */ /* 0x001fe40003f05270 */
[----:B-----5:R-:W-:-:S04]  /*07f0*/  IADD3 R11, PT, PT, R6, R8, R11 ;  /* 0x00000008060b7210 */ /* 0x020fc80007ffe00b */
[----:B------:R-:W-:-:S07]  /*0800*/  IADD3 R8, PT, PT, R11, R4, RZ ;  /* 0x000000040b087210 */ /* 0x000fce0007ffe0ff */
[----:B------:R-:W0:Y:S08]  /*0810*/  @P0 LDC R9, c[0x0][0x3e4] ;  /* 0x0000f900ff090b82 */ /* 0x000e300000000800 */
[----:B------:R-:W2:Y:S01]  /*0820*/  @P0 LDC R13, c[0x0][0x3e8] ;  /* 0x0000fa00ff0d0b82 */ /* 0x000ea20000000800 */
[----:B0-----:R-:W-:-:S05]  /*0830*/  @P0 IMAD.HI.U32 R4, R8, R9, RZ ;  /* 0x0000000908040227 */ /* 0x001fca00078e00ff */
[----:B--2---:R-:W-:-:S07]  /*0840*/  @P0 SHF.R.U32.HI R8, RZ, R13, R4 ;  /* 0x0000000dff080219 */ /* 0x004fce0000011604 */
.L_x_194:
[----:B-1----:R-:W-:Y:S05]  /*0850*/  BSYNC.RECONVERGENT B0 ;  /* 0x0000000000007941 */ /* 0x002fea0003800200 */
.L_x_193:
        /* <DEDUP_REMOVED lines=26> */
[----:B--2---:R-:W-:Y:S01]  /*0a00*/  MOV R2, UR9 ;  /* 0x0000000900027c02 */ /* 0x004fe20008000f00 */
[----:B-1----:R-:W-:-:S10]  /*0a10*/  ULEA UR4, UR5, UR4, 0x18 ;  /* 0x0000000405047291 */ /* 0x002fd4000f8ec0ff */
[----:B------:R0:W-:Y:S02]  /*0a20*/  @P0 ATOMS.ADD RZ, [UR4], R2 ;  /* 0x00000002ffff098c */ /* 0x0001e40008000004 */
.L_x_197:
[----:B------:R-:W-:Y:S05]  /*0a30*/  BSYNC.RECONVERGENT B0 ;  /* 0x0000000000007941 */ /* 0x000fea0003800200 */
.L_x_196:
        /* <DEDUP_REMOVED lines=27> */
[----:B0-----:R-:W-:Y:S02]  /*0bf0*/  IMAD.MOV.U32 R10, RZ, RZ, RZ ;  /* 0x000000ffff0a7224 */ /* 0x001fe400078e00ff */
[----:B-1----:R-:W-:-:S04]  /*0c00*/  IMAD.MOV R12, RZ, RZ, -R11 ;  /* 0x000000ffff0c7224 */ /* 0x002fc800078e0a0b */
[----:B------:R-:W-:-:S04]  /*0c10*/  IMAD R15, R12, R13, RZ ;  /* 0x0000000d0c0f7224 */ /* 0x000fc800078e02ff */
[----:B------:R-:W-:-:S06]  /*0c20*/  IMAD.HI.U32 R11, R11, R15, R10 ;  /* 0x0000000f0b0b7227 */ /* 0x000fcc00078e000a */
[----:B------:R-:W-:-:S04]  /*0c30*/  IMAD.HI.U32 R11, R11, R2, RZ ;  /* 0x000000020b0b7227 */ /* 0x000fc800078e00ff */
[----:B------:R-:W-:-:S05]  /*0c40*/  IMAD R2, R11, R6, R2 ;  /* 0x000000060b027224 */ /* 0x000fca00078e0202 */
[----:B------:R-:W-:-:S13]  /*0c50*/  ISETP.GT.U32.AND P3, PT, R13, R2, PT ;  /* 0x000000020d00720c */ /* 0x000fda0003f64070 */
[-C--:B------:R-:W-:Y:S01]  /*0c60*/  @!P3 IADD3 R2, PT, PT, R2, -R13.reuse, RZ ;  /* 0x8000000d0202b210 */ /* 0x080fe20007ffe0ff */
        /* <DEDUP_REMOVED lines=11> */
[----:B------:R-:W0:Y:S08]  /*0d20*/  I2F.RP R4, R11 ;  /* 0x0000000b00047306 */ /* 0x000e300000209400 */
[----:B0-----:R-:W0:Y:S02]  /*0d30*/  MUFU.RCP R4, R4 ;  /* 0x0000000400047308 */ /* 0x001e240000001000 */
[----:B0-----:R-:W-:Y:S01]  /*0d40*/  VIADD R9, R4, 0xffffffe ;  /* 0x0ffffffe04097836 */ /* 0x001fe20000000000 */
[----:B------:R-:W-:Y:S01]  /*0d50*/  IADD3 R4, PT, PT, RZ, -R8, RZ ;  /* 0x80000008ff047210 */ /* 0x000fe20007ffe0ff */
[----:B------:R-:W-:-:S04]  /*0d60*/  IMAD.MOV.U32 R8, RZ, RZ, RZ ;  /* 0x000000ffff087224 */ /* 0x000fc800078e00ff */
        /* <DEDUP_REMOVED lines=17> */
[----:B------:R-:W-:-:S07]  /*0e80*/  @!P3 LOP3.LUT R8, RZ, R6, RZ, 0x33, !PT ;  /* 0x00000006ff08b212 */ /* 0x000fce00078e33ff */
.L_x_195:
[----:B------:R-:W-:Y:S01]  /*0e90*/  BSSY.RECONVERGENT B0, `(.L_x_198) ;  /* 0x000000a000007945 */ /* 0x000fe20003800200 */
[----:B------:R-:W-:-:S03]  /*0ea0*/  HFMA2 R4, -RZ, RZ, -0.0 , 0 ;  /* 0x80000000ff047431 */ /* 0x000fc600000001ff */
        /* <DEDUP_REMOVED lines=8> */
.L_x_199:
[----:B------:R-:W-:Y:S05]  /*0f30*/  BSYNC.RECONVERGENT B0 ;  /* 0x0000000000007941 */ /* 0x000fea0003800200 */
.L_x_198:
[----:B------:R-:W0:Y:S01]  /*0f40*/  S2UR UR5, SR_CgaCtaId ;  /* 0x00000000000579c3 */ /* 0x000e220000008800 */
[----:B------:R-:W-:Y:S01]  /*0f50*/  UMOV UR4, 0x400 ;  /* 0x0000040000047882 */ /* 0x000fe20000000000 */
[----:B------:R-:W-:Y:S01]  /*0f60*/  IMAD.MOV.U32 R2, RZ, RZ, 0x2 ;  /* 0x00000002ff027424 */ /* 0x000fe200078e00ff */
[----:B------:R-:W-:-:S04]  /*0f70*/  UIADD3 UR4, UPT, UPT, UR4, 0x10, URZ ;  /* 0x0000001004047890 */ /* 0x000fc8000fffe0ff */
[----:B0-----:R-:W-:-:S06]  /*0f80*/  ULEA UR4, UR5, UR4, 0x18 ;  /* 0x0000000405047291 */ /* 0x001fcc000f8ec0ff */
[----:B------:R-:W-:-:S07]  /*0f90*/  LEA R12, R0, UR4, 0x4 ;  /* 0x00000004000c7c11 */ /* 0x000fce000f8e20ff */
.L_x_206:
[--C-:B------:R-:W-:Y:S01]  /*0fa0*/  IMAD.MOV R9, RZ, RZ, -R2.reuse ;  /* 0x000000ffff097224 */ /* 0x100fe200078e0a02 */
[----:B------:R-:W-:Y:S01]  /*0fb0*/  SHF.R.U32.HI R14, RZ, 0x1, R2 ;  /* 0x00000001ff0e7819 */ /* 0x000fe20000011602 */
[----:B------:R-:W-:Y:S03]  /*0fc0*/  BAR.SYNC.DEFER_BLOCKING 0x0 ;  /* 0x0000000000007b1d */ /* 0x000fe60000010000 */
[----:B------:R-:W-:Y:S01]  /*0fd0*/  LOP3.LUT R8, R0, R9, RZ, 0xc0, !PT ;  /* 0x0000000900087212 */ /* 0x000fe200078ec0ff */
[----:B------:R-:W-:Y:S02]  /*0fe0*/  VIADD R9, R2, 0xffffffff ;  /* 0xffffffff02097836 */ /* 0x000fe40000000000 */
[----:B------:R-:W-:Y:S01]  /*0ff0*/  BSSY.RECONVERGENT B0, `(.L_x_200) ;  /* 0x000001f000007945 */ /* 0x000fe20003800200 */
[----:B------:R-:W-:Y:S02]  /*1000*/  VIMNMX.U32 R8, PT, PT, R8, 0x200, PT ;  /* 0x0000020008087848 */ /* 0x000fe40003fe0000 */
[----:B------:R-:W-:-:S02]  /*1010*/  LOP3.LUT R9, R9, R0, RZ, 0xc0, !PT ;  /* 0x0000000009097212 */ /* 0x000fc400078ec0ff */
[-C--:B------:R-:W-:Y:S02]  /*1020*/  VIADDMNMX.U32 R13, R8, R14.reuse, 0x200, PT ;  /* 0x00000200080d7446 */ /* 0x080fe4000380000e */
[----:B------:R-:W-:Y:S02]  /*1030*/  VIMNMX.U32 R16, PT, PT, R9, 0x200, PT ;  /* 0x0000020009107848 */ /* 0x000fe40003fe0000 */
[C---:B------:R-:W-:Y:S02]  /*1040*/  VIADDMNMX.U32 R14, R13.reuse, R14, 0x200, PT ;  /* 0x000002000d0e7446 */ /* 0x040fe4000380000e */
[----:B------:R-:W-:-:S03]  /*1050*/  VIADDMNMX R10, R13, -R8, R16, PT ;  /* 0x800000080d0a7246 */ /* 0x000fc60003800110 */
[----:B------:R-:W-:Y:S01]  /*1060*/  IMAD.IADD R9, R14, 0x1, -R13 ;  /* 0x000000010e097824 */ /* 0x000fe200078e0a0d */
[----:B------:R0:W-:Y:S01]  /*1070*/  STS.128 [R12], R4 ;  /* 0x000000040c007388 */ /* 0x0001e20000000c00 */
[----:B------:R-:W-:Y:S03]  /*1080*/  BAR.SYNC.DEFER_BLOCKING 0x0 ;  /* 0x0000000000007b1d */ /* 0x000fe60000010000 */
[C---:B------:R-:W-:Y:S01]  /*1090*/  ISETP.GE.AND P0, PT, R16.reuse, R9, PT ;  /* 0x000000091000720c */ /* 0x040fe20003f06270 */
[----:B------:R-:W-:-:S05]  /*10a0*/  IMAD.IADD R9, R16, 0x1, -R9 ;  /* 0x0000000110097824 */ /* 0x000fca00078e0a09 */
[----:B------:R-:W-:-:S04]  /*10b0*/  SEL R15, R9, RZ, P0 ;  /* 0x000000ff090f7207 */ /* 0x000fc80000000000 */
[----:B------:R-:W-:-:S13]  /*10c0*/  ISETP.GE.AND P0, PT, R15, R10, PT ;  /* 0x0000000a0f00720c */ /* 0x000fda0003f06270 */
[----:B0-----:R-:W-:Y:S05]  /*10d0*/  @P0 BRA `(.L_x_201) ;  /* 0x0000000000400947 */ /* 0x001fea0003800000 */
[----:B------:R-:W-:-:S07]  /*10e0*/  IADD3 R9, PT, PT, R16, R13, RZ ;  /* 0x0000000d10097210 */ /* 0x000fce0007ffe0ff */
.L_x_202:
[----:B------:R-:W-:-:S05]  /*10f0*/  IMAD.IADD R4, R10, 0x1, -R15 ;  /* 0x000000010a047824 */ /* 0x000fca00078e0a0f */
[----:B------:R-:W-:-:S04]  /*1100*/  LEA.HI R4, R4, R4, RZ, 0x1 ;  /* 0x0000000404047211 */ /* 0x000fc800078f08ff */
[----:B------:R-:W-:-:S04]  /*1110*/  LEA.HI.SX32 R5, R4, R15, 0x1f ;  /* 0x0000000f04057211 */ /* 0x000fc800078ffaff */
[----:B------:R-:W-:Y:S01]  /*1120*/  LOP3.LUT R6, RZ, R5, RZ, 0x33, !PT ;  /* 0x00000005ff067212 */ /* 0x000fe200078e33ff */
[----:B------:R-:W-:-:S04]  /*1130*/  IMAD.IADD R4, R8, 0x1, R5 ;  /* 0x0000000108047824 */ /* 0x000fc800078e0205 */
[----:B------:R-:W-:Y:S01]  /*1140*/  IMAD.IADD R6, R9, 0x1, R6 ;  /* 0x0000000109067824 */ /* 0x000fe200078e0206 */
[----:B------:R-:W-:-:S04]  /*1150*/  LEA R4, R4, UR4, 0x4 ;  /* 0x0000000404047c11 */ /* 0x000fc8000f8e20ff */
[----:B------:R-:W-:Y:S02]  /*1160*/  LEA R6, R6, UR4, 0x4 ;  /* 0x0000000406067c11 */ /* 0x000fe4000f8e20ff */
[----:B------:R-:W-:Y:S04]  /*1170*/  LDS R4, [R4] ;  /* 0x0000000004047984 */ /* 0x000fe80000000800 */
[----:B------:R-:W0:Y:S02]  /*1180*/  LDS R7, [R6] ;  /* 0x0000000006077984 */ /* 0x000e240000000800 */
[----:B0-----:R-:W-:-:S04]  /*1190*/  ISETP.GT.AND P0, PT, R7, R4, PT ;  /* 0x000000040700720c */ /* 0x001fc80003f04270 */
[----:B------:R-:W-:-:S09]  /*11a0*/  SEL R10, R5, R10, P0 ;  /* 0x0000000a050a7207 */ /* 0x000fd20000000000 */
[----:B------:R-:W-:-:S05]  /*11b0*/  @!P0 VIADD R15, R5, 0x1 ;  /* 0x00000001050f8836 */ /* 0x000fca0000000000 */
[----:B------:R-:W-:-:S13]  /*11c0*/  ISETP.GE.AND P0, PT, R15, R10, PT ;  /* 0x0000000a0f00720c */ /* 0x000fda0003f06270 */
[----:B------:R-:W-:Y:S05]  /*11d0*/  @!P0 BRA `(.L_x_202) ;  /* 0xfffffffc00c48947 */ /* 0x000fea000383ffff */
.L_x_201:
[----:B------:R-:W-:Y:S05]  /*11e0*/  BSYNC.RECONVERGENT B0 ;  /* 0x0000000000007941 */ /* 0x000fea0003800200 */
.L_x_200:
        /* <DEDUP_REMOVED lines=12> */
.L_x_204:
[----:B0-----:R-:W-:Y:S01]  /*12b0*/  IMAD.MOV.U32 R4, RZ, RZ, R8 ;  /* 0x000000ffff047224 */ /* 0x001fe200078e0008 */
[----:B------:R-:W-:Y:S01]  /*12c0*/  MOV R5, R9 ;  /* 0x0000000900057202 */ /* 0x000fe20000000f00 */
[----:B------:R-:W-:Y:S02]  /*12d0*/  IMAD.MOV.U32 R6, RZ, RZ, R10 ;  /* 0x000000ffff067224 */ /* 0x000fe400078e000a */
[----:B------:R-:W-:-:S07]  /*12e0*/  IMAD.MOV.U32 R7, RZ, RZ, R11 ;  /* 0x000000ffff077224 */ /* 0x000fce00078e000b */
.L_x_205:
[----:B------:R-:W-:Y:S05]  /*12f0*/  BSYNC.RECONVERGENT B0 ;  /* 0x0000000000007941 */ /* 0x000fea0003800200 */
.L_x_203:
        /* <DEDUP_REMOVED lines=13> */
.L_x_207:
        /* <DEDUP_REMOVED lines=16> */
[----:B------:R-:W-:-:S04]  /*14d0*/  SHF.L.U32 R0, R4, 0x3, RZ ;  /* 0x0000000304007819 */ /* 0x000fc800000006ff */
[----:B------:R-:W-:Y:S01]  /*14e0*/  ISETP.GT.AND P0, PT, R0, UR4, PT ;  /* 0x0000000400007c0c */ /* 0x000fe2000bf04270 */
[----:B------:R-:W-:-:S12]  /*14f0*/  IMAD.MOV.U32 R0, RZ, RZ, 0x8 ;  /* 0x00000008ff007424 */ /* 0x000fd800078e00ff */
        /* <DEDUP_REMOVED lines=8> */
.L_x_210:
[----:B------:R-:W-:Y:S05]  /*1580*/  BSYNC.RECONVERGENT B0 ;  /* 0x0000000000007941 */ /* 0x000fea0003800200 */
.L_x_209:
        /* <DEDUP_REMOVED lines=10> */
.L_x_208:
        /* <DEDUP_REMOVED lines=10> */
.L_x_211:
        /* <DEDUP_REMOVED lines=11> */
.L_x_379:


//--------------------- .text._ZN5flash32prepare_varlen_num_blocks_kernelILi8ELb1EEEviiiPKiS2_S2_S2_S2_S2_iiiiiN7cutlass10FastDivmodES4_PiS5_S5_S5_S5_bbbi --------------------------
	.section	.text._ZN5flash32prepare_varlen_num_blocks_kernelILi8ELb1EEEviiiPKiS2_S2_S2_S2_S2_iiiiiN7cutlass10FastDivmodES4_PiS5_S5_S5_S5_bbbi,"ax",@progbits
	.align	128
        .global         _ZN5flash32prepare_varlen_num_blocks_kernelILi8ELb1EEEviiiPKiS2_S2_S2_S2_S2_iiiiiN7cutlass10FastDivmodES4_PiS5_S5_S5_S5_bbbi
        .type           _ZN5flash32prepare_varlen_num_blocks_kernelILi8ELb1EEEviiiPKiS2_S2_S2_S2_S2_iiiiiN7cutlass10FastDivmodES4_PiS5_S5_S5_S5_bbbi,@function
        .size           _ZN5flash32prepare_varlen_num_blocks_kernelILi8ELb1EEEviiiPKiS2_S2_S2_S2_S2_iiiiiN7cutlass10FastDivmodES4_PiS5_S5_S5_S5_bbbi,(.L_x_380 - _ZN5flash32prepare_varlen_num_blocks_kernelILi8ELb1EEEviiiPKiS2_S2_S2_S2_S2_iiiiiN7cutlass10FastDivmodES4_PiS5_S5_S5_S5_bbbi)
        .other          _ZN5flash32prepare_varlen_num_blocks_kernelILi8ELb1EEEviiiPKiS2_S2_S2_S2_S2_iiiiiN7cutlass10FastDivmodES4_PiS5_S5_S5_S5_bbbi,@"STO_CUDA_ENTRY STV_DEFAULT"
_ZN5flash32prepare_varlen_num_blocks_kernelILi8ELb1EEEviiiPKiS2_S2_S2_S2_S2_iiiiiN7cutlass10FastDivmodES4_PiS5_S5_S5_S5_bbbi:
.text._ZN5flash32prepare_varlen_num_blocks_kernelILi8ELb1EEEviiiPKiS2_S2_S2_S2_S2_iiiiiN7cutlass10FastDivmodES4_PiS5_S5_S5_S5_bbbi:
        /* <DEDUP_REMOVED lines=39> */
.L_x_213:
        /* <DEDUP_REMOVED lines=12> */
.L_x_216:
[----:B------:R-:W-:Y:S05]  /*0330*/  BSYNC.RECONVERGENT B1 ;  /* 0x0000000000017941 */ /* 0x000fea0003800200 */
.L_x_215:
[----:B-----5:R-:W1:Y:S02]  /*0340*/  SHFL.DOWN PT, R5, R8, 0x1, 0x1f ;  /* 0x08201f0008057f89 */ /* 0x020e6400000e0000 */
[----:B-1----:R-:W-:-:S07]  /*0350*/  IMAD.IADD R10, R5, 0x1, -R8 ;  /* 0x00000001050a7824 */ /* 0x002fce00078e0a08 */
.L_x_214:
[----:B------:R-:W-:Y:S05]  /*0360*/  BSYNC.RECONVERGENT B0 ;  /* 0x0000000000007941 */ /* 0x000fea0003800200 */
.L_x_212:
        /* <DEDUP_REMOVED lines=17> */
.L_x_218:
[----:B------:R-:W-:Y:S05]  /*0480*/  BSYNC.RECONVERGENT B0 ;  /* 0x0000000000007941 */ /* 0x000fea0003800200 */
.L_x_217:
        /* <DEDUP_REMOVED lines=19> */
.L_x_220:
        /* <DEDUP_REMOVED lines=11> */
.L_x_223:
[----:B------:R-:W-:Y:S05]  /*0670*/  BSYNC.RECONVERGENT B1 ;  /* 0x0000000000017941 */ /* 0x000fea0003800200 */
.L_x_222:
[----:B0----5:R-:W0:Y:S02]  /*0680*/  SHFL.DOWN PT, R9, R8, 0x1, 0x1f ;  /* 0x08201f0008097f89 */ /* 0x021e2400000e0000 */
[----:B0-----:R-:W-:-:S07]  /*0690*/  IMAD.IADD R6, R9, 0x1, -R8 ;  /* 0x0000000109067824 */ /* 0x001fce00078e0a08 */
.L_x_221:
[----:B------:R-:W-:Y:S05]  /*06a0*/  BSYNC.RECONVERGENT B0 ;  /* 0x0000000000007941 */ /* 0x000fea0003800200 */
.L_x_219:
        /* <DEDUP_REMOVED lines=11> */
.L_x_226:
[----:B------:R-:W-:Y:S05]  /*0760*/  BSYNC.RECONVERGENT B0 ;  /* 0x0000000000007941 */ /* 0x000fea0003800200 */
.L_x_225:
[----:B0----5:R-:W0:Y:S02]  /*0770*/  SHFL.DOWN PT, R9, R8, 0x1, 0x1f ;  /* 0x08201f0008097f89 */ /* 0x021e2400000e0000 */
[----:B0-----:R-:W-:-:S07]  /*0780*/  IMAD.IADD R4, R9, 0x1, -R8 ;  /* 0x0000000109047824 */ /* 0x001fce00078e0a08 */
.L_x_224:
        /* <DEDUP_REMOVED lines=12> */
.L_x_228:
[----:B-1----:R-:W-:Y:S05]  /*0850*/  BSYNC.RECONVERGENT B0 ;  /* 0x0000000000007941 */ /* 0x002fea0003800200 */
.L_x_227:
        /* <DEDUP_REMOVED lines=29> */
.L_x_231:
[----:B------:R-:W-:Y:S05]  /*0a30*/  BSYNC.RECONVERGENT B0 ;  /* 0x0000000000007941 */ /* 0x000fea0003800200 */
.L_x_230:
        /* <DEDUP_REMOVED lines=69> */
.L_x_229:
        /* <DEDUP_REMOVED lines=10> */
.L_x_233:
[----:B------:R-:W-:Y:S05]  /*0f30*/  BSYNC.RECONVERGENT B0 ;  /* 0x0000000000007941 */ /* 0x000fea0003800200 */
.L_x_232:
[----:B------:R-:W0:Y:S01]  /*0f40*/  S2UR UR5, SR_CgaCtaId ;  /* 0x00000000000579c3 */ /* 0x000e220000008800 */
[----:B------:R-:W-:Y:S01]  /*0f50*/  UMOV UR4, 0x400 ;  /* 0x0000040000047882 */ /* 0x000fe20000000000 */
[----:B------:R-:W-:Y:S01]  /*0f60*/  IMAD.MOV.U32 R2, RZ, RZ, 0x2 ;  /* 0x00000002ff027424 */ /* 0x000fe200078e00ff */
[----:B------:R-:W-:-:S04]  /*0f70*/  UIADD3 UR4, UPT, UPT, UR4, 0x10, URZ ;  /* 0x0000001004047890 */ /* 0x000fc8000fffe0ff */
[----:B0-----:R-:W-:-:S06]  /*0f80*/  ULEA UR4, UR5, UR4, 0x18 ;  /* 0x0000000405047291 */ /* 0x001fcc000f8ec0ff */
[----:B------:R-:W-:-:S07]  /*0f90*/  LEA R12, R0, UR4, 0x4 ;  /* 0x00000004000c7c11 */ /* 0x000fce000f8e20ff */
.L_x_240:
        /* <DEDUP_REMOVED lines=21> */
.L_x_236:
        /* <DEDUP_REMOVED lines=15> */
.L_x_235:
[----:B------:R-:W-:Y:S05]  /*11e0*/  BSYNC.RECONVERGENT B0 ;  /* 0x0000000000007941 */ /* 0x000fea0003800200 */
.L_x_234:
        /* <DEDUP_REMOVED lines=12> */
.L_x_238:
[----:B0-----:R-:W-:Y:S01]  /*12b0*/  IMAD.MOV.U32 R4, RZ, RZ, R8 ;  /* 0x000000ffff047224 */ /* 0x001fe200078e0008 */
[----:B------:R-:W-:Y:S01]  /*12c0*/  MOV R5, R9 ;  /* 0x0000000900057202 */ /* 0x000fe20000000f00 */
[----:B------:R-:W-:Y:S02]  /*12d0*/  IMAD.MOV.U32 R6, RZ, RZ, R10 ;  /* 0x000000ffff067224 */ /* 0x000fe400078e000a */
[----:B------:R-:W-:-:S07]  /*12e0*/  IMAD.MOV.U32 R7, RZ, RZ, R11 ;  /* 0x000000ffff077224 */ /* 0x000fce00078e000b */
.L_x_239:
[----:B------:R-:W-:Y:S05]  /*12f0*/  BSYNC.RECONVERGENT B0 ;  /* 0x0000000000007941 */ /* 0x000fea0003800200 */
.L_x_237:
        /* <DEDUP_REMOVED lines=13> */
.L_x_241:
        /* <DEDUP_REMOVED lines=27> */
.L_x_244:
[----:B------:R-:W-:Y:S05]  /*1580*/  BSYNC.RECONVERGENT B0 ;  /* 0x0000000000007941 */ /* 0x000fea0003800200 */
.L_x_243:
        /* <DEDUP_REMOVED lines=10> */
.L_x_242:
        /* <DEDUP_REMOVED lines=10> */
.L_x_245:
        /* <DEDUP_REMOVED lines=11> */
.L_x_380:


//--------------------- .text._ZN5flash32prepare_varlen_num_blocks_kernelILi4ELb1EEEviiiPKiS2_S2_S2_S2_S2_iiiiiN7cutlass10FastDivmodES4_PiS5_S5_S5_S5_bbbi --------------------------
	.section	.text._ZN5flash32prepare_varlen_num_blocks_kernelILi4ELb1EEEviiiPKiS2_S2_S2_S2_S2_iiiiiN7cutlass10FastDivmodES4_PiS5_S5_S5_S5_bbbi,"ax",@progbits
	.align	128
        .global         _ZN5flash32prepare_varlen_num_blocks_kernelILi4ELb1EEEviiiPKiS2_S2_S2_S2_S2_iiiiiN7cutlass10FastDivmodES4_PiS5_S5_S5_S5_bbbi
        .type           _ZN5flash32prepare_varlen_num_blocks_kernelILi4ELb1EEEviiiPKiS2_S2_S2_S2_S2_iiiiiN7cutlass10FastDivmodES4_PiS5_S5_S5_S5_bbbi,@function
        .size           _ZN5flash32prepare_varlen_num_blocks_kernelILi4ELb1EEEviiiPKiS2_S2_S2_S2_S2_iiiiiN7cutlass10FastDivmodES4_PiS5_S5_S5_S5_bbbi,(.L_x_381 - _ZN5flash32prepare_varlen_num_blocks_kernelILi4ELb1EEEviiiPKiS2_S2_S2_S2_S2_iiiiiN7cutlass10FastDivmodES4_PiS5_S5_S5_S5_bbbi)
        .other          _ZN5flash32prepare_varlen_num_blocks_kernelILi4ELb1EEEviiiPKiS2_S2_S2_S2_S2_iiiiiN7cutlass10FastDivmodES4_PiS5_S5_S5_S5_bbbi,@"STO_CUDA_ENTRY STV_DEFAULT"
_ZN5flash32prepare_varlen_num_blocks_kernelILi4ELb1EEEviiiPKiS2_S2_S2_S2_S2_iiiiiN7cutlass10FastDivmodES4_PiS5_S5_S5_S5_bbbi:
.text._ZN5flash32prepare_varlen_num_blocks_kernelILi4ELb1EEEviiiPKiS2_S2_S2_S2_S2_iiiiiN7cutlass10FastDivmodES4_PiS5_S5_S5_S5_bbbi:
        /* <DEDUP_REMOVED lines=39> */
.L_x_247:
        /* <DEDUP_REMOVED lines=12> */
.L_x_250:
[----:B------:R-:W-:Y:S05]  /*0330*/  BSYNC.RECONVERGENT B1 ;  /* 0x0000000000017941 */ /* 0x000fea0003800200 */
.L_x_249:
[----:B-----5:R-:W1:Y:S02]  /*0340*/  SHFL.DOWN PT, R5, R8, 0x1, 0x1f ;  /* 0x08201f0008057f89 */ /* 0x020e6400000e0000 */
[----:B-1----:R-:W-:-:S07]  /*0350*/  IMAD.IADD R10, R5, 0x1, -R8 ;  /* 0x00000001050a7824 */ /* 0x002fce00078e0a08 */
.L_x_248:
[----:B------:R-:W-:Y:S05]  /*0360*/  BSYNC.RECONVERGENT B0 ;  /* 0x0000000000007941 */ /* 0x000fea0003800200 */
.L_x_246:
        /* <DEDUP_REMOVED lines=17> */
.L_x_252:
[----:B------:R-:W-:Y:S05]  /*0480*/  BSYNC.RECONVERGENT B0 ;  /* 0x0000000000007941 */ /* 0x000fea0003800200 */
.L_x_251:
        /* <DEDUP_REMOVED lines=19> */
.L_x_254:
        /* <DEDUP_REMOVED lines=11> */
.L_x_257:
[----:B------:R-:W-:Y:S05]  /*0670*/  BSYNC.RECONVERGENT B1 ;  /* 0x0000000000017941 */ /* 0x000fea0003800200 */
.L_x_256:
[----:B0----5:R-:W0:Y:S02]  /*0680*/  SHFL.DOWN PT, R9, R8, 0x1, 0x1f ;  /* 0x08201f0008097f89 */ /* 0x021e2400000e0000 */
[----:B0-----:R-:W-:-:S07]  /*0690*/  IMAD.IADD R6, R9, 0x1, -R8 ;  /* 0x0000000109067824 */ /* 0x001fce00078e0a08 */
.L_x_255:
[----:B------:R-:W-:Y:S05]  /*06a0*/  BSYNC.RECONVERGENT B0 ;  /* 0x0000000000007941 */ /* 0x000fea0003800200 */
.L_x_253:
        /* <DEDUP_REMOVED lines=11> */
.L_x_260:
[----:B------:R-:W-:Y:S05]  /*0760*/  BSYNC.RECONVERGENT B0 ;  /* 0x0000000000007941 */ /* 0x000fea0003800200 */
.L_x_259:
[----:B0----5:R-:W0:Y:S02]  /*0770*/  SHFL.DOWN PT, R9, R8, 0x1, 0x1f ;  /* 0x08201f0008097f89 */ /* 0x021e2400000e0000 */
[----:B0-----:R-:W-:-:S07]  /*0780*/  IMAD.IADD R4, R9, 0x1, -R8 ;  /* 0x0000000109047824 */ /* 0x001fce00078e0a08 */
.L_x_258:
        /* <DEDUP_REMOVED lines=12> */
.L_x_262:
[----:B-1----:R-:W-:Y:S05]  /*0850*/  BSYNC.RECONVERGENT B0 ;  /* 0x0000000000007941 */ /* 0x002fea0003800200 */
.L_x_261:
        /* <DEDUP_REMOVED lines=29> */
.L_x_265:
[----:B------:R-:W-:Y:S05]  /*0a30*/  BSYNC.RECONVERGENT B0 ;  /* 0x0000000000007941 */ /* 0x000fea0003800200 */
.L_x_264:
        /* <DEDUP_REMOVED lines=69> */
.L_x_263:
        /* <DEDUP_REMOVED lines=10> */
.L_x_267:
[----:B------:R-:W-:Y:S05]  /*0f30*/  BSYNC.RECONVERGENT B0 ;  /* 0x0000000000007941 */ /* 0x000fea0003800200 */
.L_x_266:
[----:B------:R-:W0:Y:S01]  /*0f40*/  S2UR UR5, SR_CgaCtaId ;  /* 0x00000000000579c3 */ /* 0x000e220000008800 */
[----:B------:R-:W-:Y:S01]  /*0f50*/  UMOV UR4, 0x400 ;  /* 0x0000040000047882 */ /* 0x000fe20000000000 */
[----:B------:R-:W-:Y:S01]  /*0f60*/  IMAD.MOV.U32 R2, RZ, RZ, 0x2 ;  /* 0x00000002ff027424 */ /* 0x000fe200078e00ff */
[----:B------:R-:W-:-:S04]  /*0f70*/  UIADD3 UR4, UPT, UPT, UR4, 0x10, URZ ;  /* 0x0000001004047890 */ /* 0x000fc8000fffe0ff */
[----:B0-----:R-:W-:-:S06]  /*0f80*/  ULEA UR4, UR5, UR4, 0x18 ;  /* 0x0000000405047291 */ /* 0x001fcc000f8ec0ff */
[----:B------:R-:W-:-:S07]  /*0f90*/  LEA R12, R0, UR4, 0x4 ;  /* 0x00000004000c7c11 */ /* 0x000fce000f8e20ff */
.L_x_274:
        /* <DEDUP_REMOVED lines=21> */
.L_x_270:
        /* <DEDUP_REMOVED lines=15> */
.L_x_269:
[----:B------:R-:W-:Y:S05]  /*11e0*/  BSYNC.RECONVERGENT B0 ;  /* 0x0000000000007941 */ /* 0x000fea0003800200 */
.L_x_268:
        /* <DEDUP_REMOVED lines=12> */
.L_x_272:
[----:B0-----:R-:W-:Y:S01]  /*12b0*/  IMAD.MOV.U32 R4, RZ, RZ, R8 ;  /* 0x000000ffff047224 */ /* 0x001fe200078e0008 */
[----:B------:R-:W-:Y:S01]  /*12c0*/  MOV R5, R9 ;  /* 0x0000000900057202 */ /* 0x000fe20000000f00 */
[----:B------:R-:W-:Y:S02]  /*12d0*/  IMAD.MOV.U32 R6, RZ, RZ, R10 ;  /* 0x000000ffff067224 */ /* 0x000fe400078e000a */
[----:B------:R-:W-:-:S07]  /*12e0*/  IMAD.MOV.U32 R7, RZ, RZ, R11 ;  /* 0x000000ffff077224 */ /* 0x000fce00078e000b */
.L_x_273:
[----:B------:R-:W-:Y:S05]  /*12f0*/  BSYNC.RECONVERGENT B0 ;  /* 0x0000000000007941 */ /* 0x000fea0003800200 */
.L_x_271:
        /* <DEDUP_REMOVED lines=13> */
.L_x_275:
        /* <DEDUP_REMOVED lines=27> */
.L_x_278:
[----:B------:R-:W-:Y:S05]  /*1580*/  BSYNC.RECONVERGENT B0 ;  /* 0x0000000000007941 */ /* 0x000fea0003800200 */
.L_x_277:
        /* <DEDUP_REMOVED lines=10> */
.L_x_276:
        /* <DEDUP_REMOVED lines=10> */
.L_x_279:
        /* <DEDUP_REMOVED lines=11> */
.L_x_381:


//--------------------- .text._ZN5flash32prepare_varlen_num_blocks_kernelILi2ELb1EEEviiiPKiS2_S2_S2_S2_S2_iiiiiN7cutlass10FastDivmodES4_PiS5_S5_S5_S5_bbbi --------------------------
	.section	.text._ZN5flash32prepare_varlen_num_blocks_kernelILi2ELb1EEEviiiPKiS2_S2_S2_S2_S2_iiiiiN7cutlass10FastDivmodES4_PiS5_S5_S5_S5_bbbi,"ax",@progbits
	.align	128
        .global         _ZN5flash32prepare_varlen_num_blocks_kernelILi2ELb1EEEviiiPKiS2_S2_S2_S2_S2_iiiiiN7cutlass10FastDivmodES4_PiS5_S5_S5_S5_bbbi
        .type           _ZN5flash32prepare_varlen_num_blocks_kernelILi2ELb1EEEviiiPKiS2_S2_S2_S2_S2_iiiiiN7cutlass10FastDivmodES4_PiS5_S5_S5_S5_bbbi,@function
        .size           _ZN5flash32prepare_varlen_num_blocks_kernelILi2ELb1EEEviiiPKiS2_S2_S2_S2_S2_iiiiiN7cutlass10FastDivmodES4_PiS5_S5_S5_S5_bbbi,(.L_x_382 - _ZN5flash32prepare_varlen_num_blocks_kernelILi2ELb1EEEviiiPKiS2_S2_S2_S2_S2_iiiiiN7cutlass10FastDivmodES4_PiS5_S5_S5_S5_bbbi)
        .other          _ZN5flash32prepare_varlen_num_blocks_kernelILi2ELb1EEEviiiPKiS2_S2_S2_S2_S2_iiiiiN7cutlass10FastDivmodES4_PiS5_S5_S5_S5_bbbi,@"STO_CUDA_ENTRY STV_DEFAULT"
_ZN5flash32prepare_varlen_num_blocks_kernelILi2ELb1EEEviiiPKiS2_S2_S2_S2_S2_iiiiiN7cutlass10FastDivmodES4_PiS5_S5_S5_S5_bbbi:
.text._ZN5flash32prepare_varlen_num_blocks_kernelILi2ELb1EEEviiiPKiS2_S2_S2_S2_S2_iiiiiN7cutlass10FastDivmodES4_PiS5_S5_S5_S5_bbbi:
        /* <DEDUP_REMOVED lines=39> */
.L_x_281:
        /* <DEDUP_REMOVED lines=12> */
.L_x_284:
[----:B------:R-:W-:Y:S05]  /*0330*/  BSYNC.RECONVERGENT B1 ;  /* 0x0000000000017941 */ /* 0x000fea0003800200 */
.L_x_283:
[----:B-----5:R-:W1:Y:S02]  /*0340*/  SHFL.DOWN PT, R5, R8, 0x1, 0x1f ;  /* 0x08201f0008057f89 */ /* 0x020e6400000e0000 */
[----:B-1----:R-:W-:-:S07]  /*0350*/  IMAD.IADD R10, R5, 0x1, -R8 ;  /* 0x00000001050a7824 */ /* 0x002fce00078e0a08 */
.L_x_282:
[----:B------:R-:W-:Y:S05]  /*0360*/  BSYNC.RECONVERGENT B0 ;  /* 0x0000000000007941 */ /* 0x000fea0003800200 */
.L_x_280:
        /* <DEDUP_REMOVED lines=17> */
.L_x_286:
[----:B------:R-:W-:Y:S05]  /*0480*/  BSYNC.RECONVERGENT B0 ;  /* 0x0000000000007941 */ /* 0x000fea0003800200 */
.L_x_285:
        /* <DEDUP_REMOVED lines=19> */
.L_x_288:
        /* <DEDUP_REMOVED lines=11> */
.L_x_291:
[----:B------:R-:W-:Y:S05]  /*0670*/  BSYNC.RECONVERGENT B1 ;  /* 0x0000000000017941 */ /* 0x000fea0003800200 */
.L_x_290:
[----:B0----5:R-:W0:Y:S02]  /*0680*/  SHFL.DOWN PT, R9, R8, 0x1, 0x1f ;  /* 0x08201f0008097f89 */ /* 0x021e2400000e0000 */
[----:B0-----:R-:W-:-:S07]  /*0690*/  IMAD.IADD R6, R9, 0x1, -R8 ;  /* 0x0000000109067824 */ /* 0x001fce00078e0a08 */
.L_x_289:
[----:B------:R-:W-:Y:S05]  /*06a0*/  BSYNC.RECONVERGENT B0 ;  /* 0x0000000000007941 */ /* 0x000fea0003800200 */
.L_x_287:
        /* <DEDUP_REMOVED lines=11> */
.L_x_294:
[----:B------:R-:W-:Y:S05]  /*0760*/  BSYNC.RECONVERGENT B0 ;  /* 0x0000000000007941 */ /* 0x000fea0003800200 */
.L_x_293:
[----:B0----5:R-:W0:Y:S02]  /*0770*/  SHFL.DOWN PT, R9, R8, 0x1, 0x1f ;  /* 0x08201f0008097f89 */ /* 0x021e2400000e0000 */
[----:B0-----:R-:W-:-:S07]  /*0780*/  IMAD.IADD R4, R9, 0x1, -R8 ;  /* 0x0000000109047824 */ /* 0x001fce00078e0a08 */
.L_x_292:
        /* <DEDUP_REMOVED lines=12> */
.L_x_296:
[----:B-1----:R-:W-:Y:S05]  /*0850*/  BSYNC.RECONVERGENT B0 ;  /* 0x0000000000007941 */ /* 0x002fea0003800200 */
.L_x_295:
        /* <DEDUP_REMOVED lines=29> */
.L_x_299:
[----:B------:R-:W-:Y:S05]  /*0a30*/  BSYNC.RECONVERGENT B0 ;  /* 0x0000000000007941 */ /* 0x000fea0003800200 */
.L_x_298:
        /* <DEDUP_REMOVED lines=69> */
.L_x_297:
        /* <DEDUP_REMOVED lines=10> */
.L_x_301:
[----:B------:R-:W-:Y:S05]  /*0f30*/  BSYNC.RECONVERGENT B0 ;  /* 0x0000000000007941 */ /* 0x000fea0003800200 */
.L_x_300:
[----:B------:R-:W0:Y:S01]  /*0f40*/  S2UR UR5, SR_CgaCtaId ;  /* 0x00000000000579c3 */ /* 0x000e220000008800 */
[----:B------:R-:W-:Y:S01]  /*0f50*/  UMOV UR4, 0x400 ;  /* 0x0000040000047882 */ /* 0x000fe20000000000 */
[----:B------:R-:W-:Y:S01]  /*0f60*/  IMAD.MOV.U32 R2, RZ, RZ, 0x2 ;  /* 0x00000002ff027424 */ /* 0x000fe200078e00ff */
[----:B------:R-:W-:-:S04]  /*0f70*/  UIADD3 UR4, UPT, UPT, UR4, 0x10, URZ ;  /* 0x0000001004047890 */ /* 0x000fc8000fffe0ff */
[----:B0-----:R-:W-:-:S06]  /*0f80*/  ULEA UR4, UR5, UR4, 0x18 ;  /* 0x0000000405047291 */ /* 0x001fcc000f8ec0ff */
[----:B------:R-:W-:-:S07]  /*0f90*/  LEA R12, R0, UR4, 0x4 ;  /* 0x00000004000c7c11 */ /* 0x000fce000f8e20ff */
.L_x_308:
        /* <DEDUP_REMOVED lines=21> */
.L_x_304:
        /* <DEDUP_REMOVED lines=15> */
.L_x_303:
[----:B------:R-:W-:Y:S05]  /*11e0*/  BSYNC.RECONVERGENT B0 ;  /* 0x0000000000007941 */ /* 0x000fea0003800200 */
.L_x_302:
        /* <DEDUP_REMOVED lines=12> */
.L_x_306:
[----:B0-----:R-:W-:Y:S01]  /*12b0*/  IMAD.MOV.U32 R4, RZ, RZ, R8 ;  /* 0x000000ffff047224 */ /* 0x001fe200078e0008 */
[----:B------:R-:W-:Y:S01]  /*12c0*/  MOV R5, R9 ;  /* 0x0000000900057202 */ /* 0x000fe20000000f00 */
[----:B------:R-:W-:Y:S02]  /*12d0*/  IMAD.MOV.U32 R6, RZ, RZ, R10 ;  /* 0x000000ffff067224 */ /* 0x000fe400078e000a */
[----:B------:R-:W-:-:S07]  /*12e0*/  IMAD.MOV.U32 R7, RZ, RZ, R11 ;  /* 0x000000ffff077224 */ /* 0x000fce00078e000b */
.L_x_307:
[----:B------:R-:W-:Y:S05]  /*12f0*/  BSYNC.RECONVERGENT B0 ;  /* 0x0000000000007941 */ /* 0x000fea0003800200 */
.L_x_305:
        /* <DEDUP_REMOVED lines=13> */
.L_x_309:
        /* <DEDUP_REMOVED lines=27> */
.L_x_312:
[----:B------:R-:W-:Y:S05]  /*1580*/  BSYNC.RECONVERGENT B0 ;  /* 0x0000000000007941 */ /* 0x000fea0003800200 */
.L_x_311:
        /* <DEDUP_REMOVED lines=10> */
.L_x_310:
        /* <DEDUP_REMOVED lines=10> */
.L_x_313:
        /* <DEDUP_REMOVED lines=11> */
.L_x_382:


//--------------------- .text._ZN5flash32prepare_varlen_num_blocks_kernelILi1ELb1EEEviiiPKiS2_S2_S2_S2_S2_iiiiiN7cutlass10FastDivmodES4_PiS5_S5_S5_S5_bbbi --------------------------
	.section	.text._ZN5flash32prepare_varlen_num_blocks_kernelILi1ELb1EEEviiiPKiS2_S2_S2_S2_S2_iiiiiN7cutlass10FastDivmodES4_PiS5_S5_S5_S5_bbbi,"ax",@progbits
	.align	128
        .global         _ZN5flash32prepare_varlen_num_blocks_kernelILi1ELb1EEEviiiPKiS2_S2_S2_S2_S2_iiiiiN7cutlass10FastDivmodES4_PiS5_S5_S5_S5_bbbi
        .type           _ZN5flash32prepare_varlen_num_blocks_kernelILi1ELb1EEEviiiPKiS2_S2_S2_S2_S2_iiiiiN7cutlass10FastDivmodES4_PiS5_S5_S5_S5_bbbi,@function
        .size           _ZN5flash32prepare_varlen_num_blocks_kernelILi1ELb1EEEviiiPKiS2_S2_S2_S2_S2_iiiiiN7cutlass10FastDivmodES4_PiS5_S5_S5_S5_bbbi,(.L_x_383 - _ZN5flash32prepare_varlen_num_blocks_kernelILi1ELb1EEEviiiPKiS2_S2_S2_S2_S2_iiiiiN7cutlass10FastDivmodES4_PiS5_S5_S5_S5_bbbi)
        .other          _ZN5flash32prepare_varlen_num_blocks_kernelILi1ELb1EEEviiiPKiS2_S2_S2_S2_S2_iiiiiN7cutlass10FastDivmodES4_PiS5_S5_S5_S5_bbbi,@"STO_CUDA_ENTRY STV_DEFAULT"
_ZN5flash32prepare_varlen_num_blocks_kernelILi1ELb1EEEviiiPKiS2_S2_S2_S2_S2_iiiiiN7cutlass10FastDivmodES4_PiS5_S5_S5_S5_bbbi:
.text._ZN5flash32prepare_varlen_num_blocks_kernelILi1ELb1EEEviiiPKiS2_S2_S2_S2_S2_iiiiiN7cutlass10FastDivmodES4_PiS5_S5_S5_S5_bbbi:
        /* <DEDUP_REMOVED lines=26> */
[----:B------:R-:W-:Y:S01]  /*01a0*/  IMAD R11, R11, 0x1f, R2 ;  /* 0x0000001f0b0b7824 */ /* 0x000fe200078e0202 */
[----:B------:R-:W-:Y:S01]  /*01b0*/  LOP3.LUT R2, R4, 0x1f, RZ, 0xc0, !PT ;  /* 0x0000001f04027812 */ /* 0x000fe200078ec0ff */
[----:B-----5:R-:W-:Y:S01]  /*01c0*/  IMAD.U32 R0, RZ, RZ, UR10 ;  /* 0x0000000aff007e24 */ /* 0x020fe2000f8e00ff */
        /* <DEDUP_REMOVED lines=10> */
.L_x_315:
        /* <DEDUP_REMOVED lines=12> */
.L_x_318:
[----:B------:R-:W-:Y:S05]  /*0330*/  BSYNC.RECONVERGENT B1 ;  /* 0x0000000000017941 */ /* 0x000fea0003800200 */
.L_x_317:
[----:B0----5:R-:W0:Y:S02]  /*0340*/  SHFL.DOWN PT, R7, R6, 0x1, 0x1f ;  /* 0x08201f0006077f89 */ /* 0x021e2400000e0000 */
[----:B0-----:R-:W-:-:S07]  /*0350*/  IMAD.IADD R8, R7, 0x1, -R6 ;  /* 0x0000000107087824 */ /* 0x001fce00078e0a06 */
.L_x_316:
[----:B------:R-:W-:Y:S05]  /*0360*/  BSYNC.RECONVERGENT B0 ;  /* 0x0000000000007941 */ /* 0x000fea0003800200 */
.L_x_314:
[----:B------:R-:W2:Y:S01]  /*0370*/  LDCU UR9, c[0x0][0x3c0] ;  /* 0x00007800ff0977ac */ /* 0x000ea20008000800 */
[----:B------:R-:W-:Y:S01]  /*0380*/  BSSY.RECONVERGENT B0, `(.L_x_319) ;  /* 0x0000010000007945 */ /* 0x000fe20003800200 */
[----:B------:R-:W-:Y:S01]  /*0390*/  IMAD.MOV.U32 R9, RZ, RZ, RZ ;  /* 0x000000ffff097224 */ /* 0x000fe200078e00ff */
[----:B--2---:R-:W-:-:S04]  /*03a0*/  ISETP.GE.AND P2, PT, R11, UR9, PT ;  /* 0x000000090b007c0c */ /* 0x004fc8000bf46270 */
[----:B------:R-:W-:-:S13]  /*03b0*/  ISETP.EQ.OR P1, PT, R2, 0x1f, P2 ;  /* 0x0000001f0200780c */ /* 0x000fda0001722670 */
[----:B------:R-:W-:Y:S05]  /*03c0*/  @P1 BRA `(.L_x_320) ;  /* 0x00000000002c1947 */ /* 0x000fea0003800000 */
[----:B01----:R-:W0:Y:S01]  /*03d0*/  LDC R7, c[0x0][0x3d4] ;  /* 0x0000f500ff077b82 */ /* 0x003e220000000800 */
[----:B------:R-:W1:Y:S01]  /*03e0*/  LDCU.S8 UR4, c[0x0][0x41a] ;  /* 0x00008340ff0477ac */ /* 0x000e620008000200 */
[----:B------:R-:W2:Y:S01]  /*03f0*/  LDCU UR5, c[0x0][0x3c8] ;  /* 0x00007900ff0577ac */ /* 0x000ea20008000800 */
[----:B-1----:R-:W-:-:S04]  /*0400*/  UISETP.NE.AND UP0, UPT, UR4, URZ, UPT ;  /* 0x000000ff0400728c */ /* 0x002fc8000bf05270 */
[----:B--2---:R-:W-:Y:S01]  /*0410*/  USEL UR4, UR5, 0x1, UP0 ;  /* 0x0000000105047887 */ /* 0x004fe20008000000 */
[----:B0-----:R-:W-:-:S05]  /*0420*/  ISETP.NE.AND P0, PT, R7, 0x1, PT ;  /* 0x000000010700780c */ /* 0x001fca0003f05270 */
[----:B-----5:R-:W-:-:S04]  /*0430*/  IMAD R8, R8, UR4, R7 ;  /* 0x0000000408087c24 */ /* 0x020fc8000f8e0207 */
[----:B------:R-:W-:-:S04]  /*0440*/  VIADD R9, R8, 0xffffffff ;  /* 0xffffffff08097836 */ /* 0x000fc80000000000 */
[----:B------:R-:W0:Y:S02]  /*0450*/  @P0 LDC.64 R12, c[0x0][0x3d8] ;  /* 0x0000f600ff0c0b82 */ /* 0x000e240000000a00 */
[----:B0-----:R-:W-:-:S05]  /*0460*/  @P0 IMAD.HI.U32 R6, R9, R12, RZ ;  /* 0x0000000c09060227 */ /* 0x001fca00078e00ff */
[----:B------:R-:W-:-:S07]  /*0470*/  @P0 SHF.R.U32.HI R9, RZ, R13, R6 ;  /* 0x0000000dff090219 */ /* 0x000fce0000011606 */
.L_x_320:
[----:B------:R-:W-:Y:S05]  /*0480*/  BSYNC.RECONVERGENT B0 ;  /* 0x0000000000007941 */ /* 0x000fea0003800200 */
.L_x_319:
        /* <DEDUP_REMOVED lines=9> */
[----:B-----5:R-:W-:Y:S02]  /*0520*/  IMAD.MOV.U32 R8, RZ, RZ, -0x1 ;  /* 0xffffffffff087424 */ /* 0x020fe400078e00ff */
        /* <DEDUP_REMOVED lines=9> */
.L_x_322:
        /* <DEDUP_REMOVED lines=11> */
.L_x_325:
[----:B------:R-:W-:Y:S05]  /*0670*/  BSYNC.RECONVERGENT B1 ;  /* 0x0000000000017941 */ /* 0x000fea0003800200 */
.L_x_324:
[----:B-----5:R-:W1:Y:S02]  /*0680*/  SHFL.DOWN PT, R5, R6, 0x1, 0x1f ;  /* 0x08201f0006057f89 */ /* 0x020e6400000e0000 */
[----:B-1----:R-:W-:-:S07]  /*0690*/  IMAD.IADD R5, R5, 0x1, -R6 ;  /* 0x0000000105057824 */ /* 0x002fce00078e0a06 */
.L_x_323:
[----:B------:R-:W-:Y:S05]  /*06a0*/  BSYNC.RECONVERGENT B0 ;  /* 0x0000000000007941 */ /* 0x000fea0003800200 */
.L_x_321:
        /* <DEDUP_REMOVED lines=11> */
.L_x_328:
[----:B------:R-:W-:Y:S05]  /*0760*/  BSYNC.RECONVERGENT B0 ;  /* 0x0000000000007941 */ /* 0x000fea0003800200 */
.L_x_327:
[----:B01---5:R-:W0:Y:S02]  /*0770*/  SHFL.DOWN PT, R7, R6, 0x1, 0x1f ;  /* 0x08201f0006077f89 */ /* 0x023e2400000e0000 */
[----:B0-----:R-:W-:-:S07]  /*0780*/  IMAD.IADD R0, R7, 0x1, -R6 ;  /* 0x0000000107007824 */ /* 0x001fce00078e0a06 */
.L_x_326:
[----:B------:R-:W2:Y:S01]  /*0790*/  LDCU UR8, c[0x0][0x3d0] ;  /* 0x00007a00ff0877ac */ /* 0x000ea20008000800 */
[----:B------:R-:W-:Y:S01]  /*07a0*/  BSSY.RECONVERGENT B0, `(.L_x_329) ;  /* 0x000000b000007945 */ /* 0x000fe20003800200 */
[----:B-1----:R-:W-:-:S03]  /*07b0*/  IMAD.MOV.U32 R6, RZ, RZ, RZ ;  /* 0x000000ffff067224 */ /* 0x002fc600078e00ff */
[----:B------:R-:W-:Y:S05]  /*07c0*/  @P1 BRA `(.L_x_330) ;  /* 0x0000000000201947 */ /* 0x000fea0003800000 */
[----:B------:R-:W1:Y:S02]  /*07d0*/  LDC R6, c[0x0][0x3e0] ;  /* 0x0000f800ff067b82 */ /* 0x000e640000000800 */
[----:B-1----:R-:W-:Y:S02]  /*07e0*/  ISETP.NE.AND P0, PT, R6, 0x1, PT ;  /* 0x000000010600780c */ /* 0x002fe40003f05270 */
[----:B-----5:R-:W-:-:S05]  /*07f0*/  IADD3 R5, PT, PT, R5, R6, R8 ;  /* 0x0000000605057210 */ /* 0x020fca0007ffe008 */
[----:B------:R-:W-:-:S06]  /*0800*/  IMAD.IADD R6, R5, 0x1, R0 ;  /* 0x0000000105067824 */ /* 0x000fcc00078e0200 */
[----:B0-----:R-:W0:Y:S08]  /*0810*/  @P0 LDC R7, c[0x0][0x3e4] ;  /* 0x0000f900ff070b82 */ /* 0x001e300000000800 */
[----:B------:R-:W1:Y:S01]  /*0820*/  @P0 LDC R13, c[0x0][0x3e8] ;  /* 0x0000fa00ff0d0b82 */ /* 0x000e620000000800 */
[----:B0-----:R-:W-:-:S05]  /*0830*/  @P0 IMAD.HI.U32 R0, R6, R7, RZ ;  /* 0x0000000706000227 */ /* 0x001fca00078e00ff */
[----:B-1----:R-:W-:-:S07]  /*0840*/  @P0 SHF.R.U32.HI R6, RZ, R13, R0 ;  /* 0x0000000dff060219 */ /* 0x002fce0000011600 */
.L_x_330:
[----:B--2---:R-:W-:Y:S05]  /*0850*/  BSYNC.RECONVERGENT B0 ;  /* 0x0000000000007941 */ /* 0x004fea0003800200 */
.L_x_329:
        /* <DEDUP_REMOVED lines=29> */
.L_x_333:
[----:B------:R-:W-:Y:S05]  /*0a30*/  BSYNC.RECONVERGENT B0 ;  /* 0x0000000000007941 */ /* 0x000fea0003800200 */
.L_x_332:
[----:B------:R-:W1:Y:S08]  /*0a40*/  S2UR UR5, SR_CgaCtaId ;  /* 0x00000000000579c3 */ /* 0x000e700000008800 */
[----:B------:R-:W-:Y:S06]  /*0a50*/  BAR.SYNC.DEFER_BLOCKING 0x0 ;  /* 0x0000000000007b1d */ /* 0x000fec0000010000 */
[----:B------:R-:W-:-:S02]  /*0a60*/  UMOV UR4, 0x400 ;  /* 0x0000040000047882 */ /* 0x000fc40000000000 */
[----:B-1----:R-:W-:Y:S01]  /*0a70*/  ULEA UR4, UR5, UR4, 0x18 ;  /* 0x0000000405047291 */ /* 0x002fe2000f8ec0ff */
[----:B------:R-:W1:Y:S08]  /*0a80*/  LDCU UR5, c[0x0][0x3cc] ;  /* 0x00007980ff0577ac */ /* 0x000e700008000800 */
[----:B0-----:R-:W0:Y:S02]  /*0a90*/  LDS R0, [UR4] ;  /* 0x00000004ff007984 */ /* 0x001e240008000800 */
[----:B------:R-:W2:Y:S01]  /*0aa0*/  LDCU UR4, c[0x0][0x3c4] ;  /* 0x00007880ff0477ac */ /* 0x000ea20008000800 */
[----:B-1----:R-:W-:-:S06]  /*0ab0*/  I2FP.F32.S32 R7, UR5 ;  /* 0x0000000500077c45 */ /* 0x002fcc0008201400 */
[----:B------:R-:W1:Y:S01]  /*0ac0*/  MUFU.RCP R7, R7 ;  /* 0x0000000700077308 */ /* 0x000e620000001000 */
[----:B--2---:R-:W-:Y:S02]  /*0ad0*/  I2FP.F32.S32 R5, UR4 ;  /* 0x0000000400057c45 */ /* 0x004fe40008201400 */
[----:B0-----:R-:W-:-:S05]  /*0ae0*/  I2FP.F32.S32 R0, R0 ;  /* 0x0000000000007245 */ /* 0x001fca0000201400 */
[----:B------:R-:W-:-:S04]  /*0af0*/  FMUL.FTZ R0, R0, 1.1000000238418579102 ;  /* 0x3f8ccccd00007820 */ /* 0x000fc80000410000 */
[----:B------:R-:W-:-:S04]  /*0b00*/  FMUL.FTZ R0, R0, R5 ;  /* 0x0000000500007220 */ /* 0x000fc80000410000 */
[----:B-1----:R-:W-:Y:S01]  /*0b10*/  FMUL.FTZ R5, R0, R7 ;  /* 0x0000000700057220 */ /* 0x002fe20000410000 */
[----:B------:R-:W-:-:S05]  /*0b20*/  VIADD R0, R6, 0xffffffff ;  /* 0xffffffff06007836 */ /* 0x000fca0000000000 */
        /* <DEDUP_REMOVED lines=10> */
[----:B------:R-:W-:Y:S02]  /*0bd0*/  IMAD.MOV R10, RZ, RZ, -R6 ;  /* 0x000000ffff0a7224 */ /* 0x000fe400078e0a06 */
[----:B------:R-:W-:Y:S02]  /*0be0*/  IMAD.MOV.U32 R6, RZ, RZ, RZ ;  /* 0x000000ffff067224 */ /* 0x000fe400078e00ff */
[----:B------:R-:W0:Y:S02]  /*0bf0*/  F2I.FTZ.U32.TRUNC.NTZ R7, R7 ;  /* 0x0000000700077305 */ /* 0x000e24000021f000 */
[----:B0-----:R-:W-:-:S04]  /*0c00*/  IMAD.MOV R13, RZ, RZ, -R7 ;  /* 0x000000ffff0d7224 */ /* 0x001fc800078e0a07 */
[----:B------:R-:W-:-:S04]  /*0c10*/  IMAD R13, R13, R12, RZ ;  /* 0x0000000c0d0d7224 */ /* 0x000fc800078e02ff */
[----:B------:R-:W-:-:S04]  /*0c20*/  IMAD.HI.U32 R6, R7, R13, R6 ;  /* 0x0000000d07067227 */ /* 0x000fc800078e0006 */
        /* <DEDUP_REMOVED lines=15> */
[-C--:B------:R-:W-:Y:S02]  /*0d20*/  IABS R12, R15.reuse ;  /* 0x0000000f000c7213 */ /* 0x080fe40000000000 */
[----:B------:R-:W0:Y:S02]  /*0d30*/  I2F.RP R5, R8 ;  /* 0x0000000800057306 */ /* 0x000e240000209400 */
        /* <DEDUP_REMOVED lines=12> */
[----:B------:R-:W-:Y:S02]  /*0e00*/  IMAD R5, R7, R5, R10 ;  /* 0x0000000507057224 */ /* 0x000fe400078e020a */
[----:B------:R-:W-:-:S03]  /*0e10*/  IMAD.MOV.U32 R10, RZ, RZ, R15 ;  /* 0x000000ffff0a7224 */ /* 0x000fc600078e000f */
[----:B------:R-:W-:-:S13]  /*0e20*/  ISETP.GT.U32.AND P3, PT, R8, R5, PT ;  /* 0x000000050800720c */ /* 0x000fda0003f64070 */
[----:B------:R-:W-:Y:S02]  /*0e30*/  @!P3 IMAD.IADD R5, R5, 0x1, -R8 ;  /* 0x000000010505b824 */ /* 0x000fe400078e0a08 */
[----:B------:R-:W-:Y:S01]  /*0e40*/  @!P3 VIADD R7, R7, 0x1 ;  /* 0x000000010707b836 */ /* 0x000fe20000000000 */
[----:B------:R-:W-:Y:S02]  /*0e50*/  ISETP.NE.AND P3, PT, R15, RZ, PT ;  /* 0x000000ff0f00720c */ /* 0x000fe40003f65270 */
[----:B------:R-:W-:-:S13]  /*0e60*/  ISETP.GE.U32.AND P0, PT, R5, R8, PT ;  /* 0x000000080500720c */ /* 0x000fda0003f06070 */
[----:B------:R-:W-:-:S04]  /*0e70*/  @P0 VIADD R7, R7, 0x1 ;  /* 0x0000000107070836 */ /* 0x000fc80000000000 */
[----:B------:R-:W-:-:S04]  /*0e80*/  IMAD.MOV.U32 R6, RZ, RZ, R7 ;  /* 0x000000ffff067224 */ /* 0x000fc800078e0007 */
[----:B------:R-:W-:Y:S01]  /*0e90*/  @!P2 IMAD.MOV R6, RZ, RZ, -R6 ;  /* 0x000000ffff06a224 */ /* 0x000fe200078e0a06 */
[----:B------:R-:W-:-:S07]  /*0ea0*/  @!P3 LOP3.LUT R6, RZ, R15, RZ, 0x33, !PT ;  /* 0x0000000fff06b212 */ /* 0x000fce00078e33ff */
.L_x_331:
[----:B------:R-:W-:Y:S01]  /*0eb0*/  BSSY.RECONVERGENT B0, `(.L_x_334) ;  /* 0x000000a000007945 */ /* 0x000fe20003800200 */
[----:B------:R-:W-:-:S03]  /*0ec0*/  IMAD.MOV.U32 R8, RZ, RZ, -0x80000000 ;  /* 0x80000000ff087424 */ /* 0x000fc600078e00ff */
[----:B------:R-:W-:Y:S05]  /*0ed0*/  @P1 BRA `(.L_x_335) ;  /* 0x00000000001c1947 */ /* 0x000fea0003800000 */
[----:B------:R-:W1:Y:S01]  /*0ee0*/  LDCU.S8 UR4, c[0x0][0x419] ;  /* 0x00008320ff0477ac */ /* 0x000e620008000200 */
[----:B------:R-:W-:Y:S01]  /*0ef0*/  IMAD.MOV.U32 R8, RZ, RZ, R6 ;  /* 0x000000ffff087224 */ /* 0x000fe200078e0006 */
[----:B-1----:R-:W-:-:S13]  /*0f00*/  ISETP.NE.AND P0, PT, RZ, UR4, PT ;  /* 0x00000004ff007c0c */ /* 0x002fda000bf05270 */
[----:B------:R-:W1:Y:S08]  /*0f10*/  @P0 LDC R0, c[0x0][0x3d4] ;  /* 0x0000f500ff000b82 */ /* 0x000e700000000800 */
[----:B0-----:R-:W0:Y:S01]  /*0f20*/  @P0 LDC R7, c[0x0][0x3e0] ;  /* 0x0000f800ff070b82 */ /* 0x001e220000000800 */
[----:B-1---5:R-:W-:-:S04]  /*0f30*/  @P0 IMAD R5, R9, R0, RZ ;  /* 0x0000000009050224 */ /* 0x022fc800078e02ff */
[----:B0-----:R-:W-:-:S07]  /*0f40*/  @P0 IMAD R8, R6, R7, -R5 ;  /* 0x0000000706080224 */ /* 0x001fce00078e0a05 */
.L_x_335:
[----:B------:R-:W-:Y:S05]  /*0f50*/  BSYNC.RECONVERGENT B0 ;  /* 0x0000000000007941 */ /* 0x000fea0003800200 */
.L_x_334:
[C---:B------:R-:W-:Y:S01]  /*0f60*/  LOP3.LUT R0, R4.reuse, 0x3fe, RZ, 0xc0, !PT ;  /* 0x000003fe04007812 */ /* 0x040fe200078ec0ff */
[----:B------:R-:W1:Y:S01]  /*0f70*/  S2UR UR5, SR_CgaCtaId ;  /* 0x00000000000579c3 */ /* 0x000e620000008800 */
[----:B------:R-:W-:-:S07]  /*0f80*/  LOP3.LUT R12, R4, 0x1, RZ, 0xc0, !PT ;  /* 0x00000001040c7812 */ /* 0x000fce00078ec0ff */
[----:B------:R-:W-:Y:S01]  /*0f90*/  BAR.SYNC.DEFER_BLOCKING 0x0 ;  /* 0x0000000000007b1d */ /* 0x000fe20000010000 */
[C---:B------:R-:W-:Y:S02]  /*0fa0*/  VIMNMX.U32 R6, PT, PT, R0.reuse, 0x1e, PT ;  /* 0x0000001e00067848 */ /* 0x040fe40003fe0000 */
[C---:B-----5:R-:W-:Y:S02]  /*0fb0*/  VIMNMX.U32 R5, PT, PT, R0.reuse, 0x1f, PT ;  /* 0x0000001f00057848 */ /* 0x060fe40003fe0000 */
[----:B------:R-:W-:Y:S01]  /*0fc0*/  VIMNMX.U32 R14, PT, PT, R0, 0x20, PT ;  /* 0x00000020000e7848 */ /* 0x000fe20003fe0000 */
[----:B------:R-:W-:Y:S01]  /*0fd0*/  VIADD R6, R6, 0x2 ;  /* 0x0000000206067836 */ /* 0x000fe20000000000 */
[----:B------:R-:W-:Y:S01]  /*0fe0*/  UMOV UR4, 0x400 ;  /* 0x0000040000047882 */ /* 0x000fe20000000000 */
[----:B0-----:R-:W-:Y:S01]  /*0ff0*/  VIADD R7, R5, 0x1 ;  /* 0x0000000105077836 */ /* 0x001fe20000000000 */
[----:B------:R-:W-:Y:S01]  /*1000*/  UIADD3 UR4, UPT, UPT, UR4, 0x10, URZ ;  /* 0x0000001004047890 */ /* 0x000fe2000fffe0ff */
[----:B------:R-:W-:Y:S02]  /*1010*/  BSSY.RECONVERGENT B0, `(.L_x_336) ;  /* 0x000001c000007945 */ /* 0x000fe40003800200 */
[----:B------:R-:W-:Y:S01]  /*1020*/  IMAD.IADD R13, R6, 0x1, -R7 ;  /* 0x00000001060d7824 */ /* 0x000fe200078e0a07 */
[----:B------:R-:W-:-:S04]  /*1030*/  VIADDMNMX R16, R7, -R14, R12, PT ;  /* 0x8000000e07107246 */ /* 0x000fc8000380010c */
[C---:B------:R-:W-:Y:S01]  /*1040*/  ISETP.GE.AND P0, PT, R12.reuse, R13, PT ;  /* 0x0000000d0c00720c */ /* 0x040fe20003f06270 */
[----:B------:R-:W-:Y:S01]  /*1050*/  IMAD.IADD R13, R12, 0x1, -R13 ;  /* 0x000000010c0d7824 */ /* 0x000fe200078e0a0d */
[----:B-1----:R-:W-:-:S04]  /*1060*/  ULEA UR4, UR5, UR4, 0x18 ;  /* 0x0000000405047291 */ /* 0x002fc8000f8ec0ff */
[----:B------:R-:W-:-:S04]  /*1070*/  SEL R13, R13, RZ, P0 ;  /* 0x000000ff0d0d7207 */ /* 0x000fc80000000000 */
[----:B------:R-:W-:Y:S02]  /*1080*/  ISETP.GE.AND P0, PT, R13, R16, PT ;  /* 0x000000100d00720c */ /* 0x000fe40003f06270 */
[----:B------:R-:W-:-:S05]  /*1090*/  LEA R0, R4, UR4, 0x4 ;  /* 0x0000000404007c11 */ /* 0x000fca000f8e20ff */
[----:B------:R0:W-:Y:S01]  /*10a0*/  STS.128 [R0], R8 ;  /* 0x0000000800007388 */ /* 0x0001e20000000c00 */
[----:B------:R-:W-:Y:S06]  /*10b0*/  BAR.SYNC.DEFER_BLOCKING 0x0 ;  /* 0x0000000000007b1d */ /* 0x000fec0000010000 */
[----:B------:R-:W-:Y:S05]  /*10c0*/  @P0 BRA `(.L_x_337) ;  /* 0x0000000000400947 */ /* 0x000fea0003800000 */
[----:B0-----:R-:W-:-:S07]  /*10d0*/  IMAD.IADD R11, R12, 0x1, R5 ;  /* 0x000000010c0b7824 */ /* 0x001fce00078e0205 */
.L_x_338:
        /* <DEDUP_REMOVED lines=9> */
[----:B------:R-:W0:Y:S02]  /*1170*/  LDS R15, [R10+0x10] ;  /* 0x000010000a0f7984 */ /* 0x000e240000000800 */
[----:B0-----:R-:W-:-:S04]  /*1180*/  ISETP.GT.AND P0, PT, R15, R8, PT ;  /* 0x000000080f00720c */ /* 0x001fc80003f04270 */
[----:B------:R-:W-:-:S09]  /*1190*/  SEL R16, R9, R16, P0 ;  /* 0x0000001009107207 */ /* 0x000fd20000000000 */
[----:B------:R-:W-:-:S05]  /*11a0*/  @!P0 VIADD R13, R9, 0x1 ;  /* 0x00000001090d8836 */ /* 0x000fca0000000000 */
[----:B------:R-:W-:-:S13]  /*11b0*/  ISETP.GE.AND P0, PT, R13, R16, PT ;  /* 0x000000100d00720c */ /* 0x000fda0003f06270 */
[----:B------:R-:W-:Y:S05]  /*11c0*/  @!P0 BRA `(.L_x_338) ;  /* 0xfffffffc00c48947 */ /* 0x000fea000383ffff */
.L_x_337:
[----:B------:R-:W-:Y:S05]  /*11d0*/  BSYNC.RECONVERGENT B0 ;  /* 0x0000000000007941 */ /* 0x000fea0003800200 */
.L_x_336:
[----:B------:R-:W-:Y:S01]  /*11e0*/  IMAD.IADD R16, R14, 0x1, R13 ;  /* 0x000000010e107824 */ /* 0x000fe200078e020d */
[C-C-:B------:R-:W-:Y:S01]  /*11f0*/  IADD3 R7, PT, PT, -R13.reuse, R7, R12.reuse ;  /* 0x000000070d077210 */ /* 0x140fe20007ffe10c */
[----:B------:R-:W-:Y:S01]  /*1200*/  BSSY.RECONVERGENT B0, `(.L_x_339) ;  /* 0x000000f000007945 */ /* 0x000fe20003800200 */
[----:B------:R-:W-:Y:S02]  /*1210*/  IADD3 R12, PT, PT, -R13, R5, R12 ;  /* 0x000000050d0c7210 */ /* 0x000fe40007ffe10c */
[----:B0-----:R-:W-:Y:S02]  /*1220*/  LEA R8, R16, UR4, 0x4 ;  /* 0x0000000410087c11 */ /* 0x001fe4000f8e20ff */
[----:B------:R-:W-:-:S04]  /*1230*/  ISETP.GE.AND P0, PT, R7, R6, PT ;  /* 0x000000060700720c */ /* 0x000fc80003f06270 */
[----:B------:R-:W0:Y:S09]  /*1240*/  LDS.128 R8, [R8] ;  /* 0x0000000008087984 */ /* 0x000e320000000c00 */
[----:B------:R-:W-:Y:S05]  /*1250*/  @P0 BRA `(.L_x_340) ;  /* 0x0000000000140947 */ /* 0x000fea0003800000 */
[----:B------:R-:W-:-:S06]  /*1260*/  LEA R12, R12, UR4, 0x4 ;  /* 0x000000040c0c7c11 */ /* 0x000fcc000f8e20ff */
[----:B------:R-:W0:Y:S02]  /*1270*/  LDS.128 R12, [R12+0x10] ;  /* 0x000010000c0c7984 */ /* 0x000e240000000c00 */
[----:B0-----:R-:W-:-:S04]  /*1280*/  ISETP.GT.AND P0, PT, R12, R8, PT ;  /* 0x000000080c00720c */ /* 0x001fc80003f04270 */
[----:B------:R-:W-:-:S13]  /*1290*/  ISETP.GT.OR P0, PT, R16, R5, P0 ;  /* 0x000000051000720c */ /* 0x000fda0000704670 */
[----:B------:R-:W-:Y:S05]  /*12a0*/  @P0 BRA `(.L_x_341) ;  /* 0x0000000000100947 */ /* 0x000fea0003800000 */
.L_x_340:
[----:B0-----:R-:W-:Y:S02]  /*12b0*/  IMAD.MOV.U32 R12, RZ, RZ, R8 ;  /* 0x000000ffff0c7224 */ /* 0x001fe400078e0008 */
[----:B------:R-:W-:Y:S02]  /*12c0*/  IMAD.MOV.U32 R13, RZ, RZ, R9 ;  /* 0x000000ffff0d7224 */ /* 0x000fe400078e0009 */
[----:B------:R-:W-:Y:S02]  /*12d0*/  IMAD.MOV.U32 R14, RZ, RZ, R10 ;  /* 0x000000ffff0e7224 */ /* 0x000fe400078e000a */
[----:B------:R-:W-:-:S07]  /*12e0*/  IMAD.MOV.U32 R15, RZ, RZ, R11 ;  /* 0x000000ffff0f7224 */ /* 0x000fce00078e000b */
.L_x_341:
[----:B------:R-:W-:Y:S05]  /*12f0*/  BSYNC.RECONVERGENT B0 ;  /* 0x0000000000007941 */ /* 0x000fea0003800200 */
.L_x_339:
[C---:B------:R-:W-:Y:S01]  /*1300*/  LOP3.LUT R8, R4.reuse, 0x3fc, RZ, 0xc0, !PT ;  /* 0x000003fc04087812 */ /* 0x040fe200078ec0ff */
[----:B------:R-:W-:Y:S01]  /*1310*/  BAR.SYNC.DEFER_BLOCKING 0x0 ;  /* 0x0000000000007b1d */ /* 0x000fe20000010000 */
[----:B------:R-:W-:Y:S02]  /*1320*/  LOP3.LUT R7, R4, 0x3, RZ, 0xc0, !PT ;  /* 0x0000000304077812 */ /* 0x000fe400078ec0ff */
[C---:B------:R-:W-:Y:S02]  /*1330*/  VIMNMX.U32 R16, PT, PT, R8.reuse, 0x1c, PT ;  /* 0x0000001c08107848 */ /* 0x040fe40003fe0000 */
[C---:B------:R-:W-:Y:S01]  /*1340*/  VIMNMX.U32 R6, PT, PT, R8.reuse, 0x1e, PT ;  /* 0x0000001e08067848 */ /* 0x040fe20003fe0000 */
[----:B------:R-:W-:Y:S01]  /*1350*/  BSSY.RECONVERGENT B0, `(.L_x_342) ;  /* 0x000001d000007945 */ /* 0x000fe20003800200 */
[----:B------:R-:W-:Y:S01]  /*1360*/  VIMNMX.U32 R8, PT, PT, R8, 0x20, PT ;  /* 0x0000002008087848 */ /* 0x000fe20003fe0000 */
[----:B------:R-:W-:Y:S02]  /*1370*/  VIADD R16, R16, 0x4 ;  /* 0x0000000410107836 */ /* 0x000fe40000000000 */
[----:B------:R-:W-:-:S04]  /*1380*/  VIADD R5, R6, 0x2 ;  /* 0x0000000206057836 */ /* 0x000fc80000000000 */
[----:B------:R-:W-:Y:S01]  /*1390*/  IMAD.IADD R10, R16, 0x1, -R5 ;  /* 0x00000001100a7824 */ /* 0x000fe200078e0a05 */
[----:B------:R-:W-:-:S04]  /*13a0*/  VIADDMNMX R9, R5, -R8, R7, PT ;  /* 0x8000000805097246 */ /* 0x000fc80003800107 */
        /* <DEDUP_REMOVED lines=8> */
.L_x_344:
        /* <DEDUP_REMOVED lines=15> */
.L_x_343:
[----:B------:R-:W-:Y:S05]  /*1520*/  BSYNC.RECONVERGENT B0 ;  /* 0x0000000000007941 */ /* 0x000fea0003800200 */
.L_x_342:
[----:B------:R-:W-:Y:S01]  /*1530*/  IMAD.IADD R20, R8, 0x1, R18 ;  /* 0x0000000108147824 */ /* 0x000fe200078e0212 */
[C-C-:B------:R-:W-:Y:S01]  /*1540*/  IADD3 R13, PT, PT, -R18.reuse, R5, R7.reuse ;  /* 0x00000005120d7210 */ /* 0x140fe20007ffe107 */
[----:B------:R-:W-:Y:S01]  /*1550*/  BSSY.RECONVERGENT B0, `(.L_x_345) ;  /* 0x000000f000007945 */ /* 0x000fe20003800200 */
[----:B------:R-:W-:Y:S02]  /*1560*/  IADD3 R12, PT, PT, -R18, R6, R7 ;  /* 0x00000006120c7210 */ /* 0x000fe40007ffe107 */
[----:B------:R-:W-:Y:S02]  /*1570*/  LEA R8, R20, UR4, 0x4 ;  /* 0x0000000414087c11 */ /* 0x000fe4000f8e20ff */
[----:B------:R-:W-:-:S04]  /*1580*/  ISETP.GE.AND P0, PT, R13, R16, PT ;  /* 0x000000100d00720c */ /* 0x000fc80003f06270 */
[----:B------:R-:W0:Y:S09]  /*1590*/  LDS.128 R8, [R8] ;  /* 0x0000000008087984 */ /* 0x000e320000000c00 */
[----:B------:R-:W-:Y:S05]  /*15a0*/  @P0 BRA `(.L_x_346) ;  /* 0x0000000000140947 */ /* 0x000fea0003800000 */
[----:B------:R-:W-:-:S06]  /*15b0*/  LEA R12, R12, UR4, 0x4 ;  /* 0x000000040c0c7c11 */ /* 0x000fcc000f8e20ff */
[----:B------:R-:W0:Y:S02]  /*15c0*/  LDS.128 R12, [R12+0x20] ;  /* 0x000020000c0c7984 */ /* 0x000e240000000c00 */
[----:B0-----:R-:W-:-:S04]  /*15d0*/  ISETP.GT.AND P0, PT, R12, R8, PT ;  /* 0x000000080c00720c */ /* 0x001fc80003f04270 */
[----:B------:R-:W-:-:S13]  /*15e0*/  ISETP.GE.OR P0, PT, R20, R5, P0 ;  /* 0x000000051400720c */ /* 0x000fda0000706670 */
[----:B------:R-:W-:Y:S05]  /*15f0*/  @P0 BRA `(.L_x_347) ;  /* 0x0000000000100947 */ /* 0x000fea0003800000 */
.L_x_346:
[----:B0-----:R-:W-:Y:S02]  /*1600*/  IMAD.MOV.U32 R12, RZ, RZ, R8 ;  /* 0x000000ffff0c7224 */ /* 0x001fe400078e0008 */
[----:B------:R-:W-:Y:S02]  /*1610*/  IMAD.MOV.U32 R13, RZ, RZ, R9 ;  /* 0x000000ffff0d7224 */ /* 0x000fe400078e0009 */
[----:B------:R-:W-:Y:S02]  /*1620*/  IMAD.MOV.U32 R14, RZ, RZ, R10 ;  /* 0x000000ffff0e7224 */ /* 0x000fe400078e000a */
[----:B------:R-:W-:-:S07]  /*1630*/  IMAD.MOV.U32 R15, RZ, RZ, R11 ;  /* 0x000000ffff0f7224 */ /* 0x000fce00078e000b */
.L_x_347:
[----:B------:R-:W-:Y:S05]  /*1640*/  BSYNC.RECONVERGENT B0 ;  /* 0x0000000000007941 */ /* 0x000fea0003800200 */
.L_x_345:
        /* <DEDUP_REMOVED lines=19> */
.L_x_350:
        /* <DEDUP_REMOVED lines=15> */
.L_x_349:
[----:B------:R-:W-:Y:S05]  /*1870*/  BSYNC.RECONVERGENT B0 ;  /* 0x0000000000007941 */ /* 0x000fea0003800200 */
.L_x_348:
        /* <DEDUP_REMOVED lines=13> */
.L_x_352:
[----:B0-----:R-:W-:Y:S02]  /*1950*/  IMAD.MOV.U32 R12, RZ, RZ, R8 ;  /* 0x000000ffff0c7224 */ /* 0x001fe400078e0008 */
[----:B------:R-:W-:Y:S02]  /*1960*/  IMAD.MOV.U32 R13, RZ, RZ, R9 ;  /* 0x000000ffff0d7224 */ /* 0x000fe400078e0009 */
[----:B------:R-:W-:Y:S02]  /*1970*/  IMAD.MOV.U32 R14, RZ, RZ, R10 ;  /* 0x000000ffff0e7224 */ /* 0x000fe400078e000a */
[----:B------:R-:W-:-:S07]  /*1980*/  IMAD.MOV.U32 R15, RZ, RZ, R11 ;  /* 0x000000ffff0f7224 */ /* 0x000fce00078e000b */
.L_x_353:
[----:B------:R-:W-:Y:S05]  /*1990*/  BSYNC.RECONVERGENT B0 ;  /* 0x0000000000007941 */ /* 0x000fea0003800200 */
.L_x_351:
        /* <DEDUP_REMOVED lines=19> */
.L_x_356:
        /* <DEDUP_REMOVED lines=15> */
.L_x_355:
[----:B------:R-:W-:Y:S05]  /*1bc0*/  BSYNC.RECONVERGENT B0 ;  /* 0x0000000000007941 */ /* 0x000fea0003800200 */
.L_x_354:
        /* <DEDUP_REMOVED lines=13> */
.L_x_358:
[----:B0-----:R-:W-:Y:S02]  /*1ca0*/  IMAD.MOV.U32 R12, RZ, RZ, R8 ;  /* 0x000000ffff0c7224 */ /* 0x001fe400078e0008 */
[----:B------:R-:W-:Y:S02]  /*1cb0*/  IMAD.MOV.U32 R13, RZ, RZ, R9 ;  /* 0x000000ffff0d7224 */ /* 0x000fe400078e0009 */
[----:B------:R-:W-:Y:S02]  /*1cc0*/  IMAD.MOV.U32 R14, RZ, RZ, R10 ;  /* 0x000000ffff0e7224 */ /* 0x000fe400078e000a */
[----:B------:R-:W-:-:S07]  /*1cd0*/  IMAD.MOV.U32 R15, RZ, RZ, R11 ;  /* 0x000000ffff0f7224 */ /* 0x000fce00078e000b */
.L_x_359:
[----:B------:R-:W-:Y:S05]  /*1ce0*/  BSYNC.RECONVERGENT B0 ;  /* 0x0000000000007941 */ /* 0x000fea0003800200 */
.L_x_357:
[----:B------:R-:W-:Y:S01]  /*1cf0*/  LOP3.LUT R5, R4, 0x3e0, RZ, 0xc0, !PT ;  /* 0x000003e004057812 */ /* 0x000fe200078ec0ff */
[----:B------:R-:W-:Y:S03]  /*1d00*/  BAR.SYNC.DEFER_BLOCKING 0x0 ;  /* 0x0000000000007b1d */ /* 0x000fe60000010000 */
[C---:B------:R-:W-:Y:S02]  /*1d10*/  VIMNMX.U32 R7, PT, PT, R5.reuse, 0x10, PT ;  /* 0x0000001005077848 */ /* 0x040fe40003fe0000 */
[----:B------:R-:W-:Y:S01]  /*1d20*/  VIMNMX.U32 R9, PT, PT, R5, 0x20, PT ;  /* 0x0000002005097848 */ /* 0x000fe20003fe0000 */
[----:B------:R-:W-:Y:S01]  /*1d30*/  BSSY.RECONVERGENT B0, `(.L_x_360) ;  /* 0x000001a000007945 */ /* 0x000fe20003800200 */
[C---:B------:R-:W-:Y:S01]  /*1d40*/  LOP3.LUT R11, R7.reuse, 0x10, RZ, 0x3c, !PT ;  /* 0x00000010070b7812 */ /* 0x040fe200078e3cff */
[----:B------:R-:W-:-:S03]  /*1d50*/  VIADD R5, R7, 0x10 ;  /* 0x0000001007057836 */ /* 0x000fc60000000000 */
[----:B------:R-:W-:Y:S02]  /*1d60*/  VIMNMX.U32 R6, PT, PT, R2, R11, !PT ;  /* 0x0000000b02067248 */ /* 0x000fe40007fe0000 */
[----:B------:R-:W-:-:S03]  /*1d70*/  VIADDMNMX R17, R5, -R9, R2, PT ;  /* 0x8000000905117246 */ /* 0x000fc60003800102 */
[----:B------:R-:W-:-:S05]  /*1d80*/  IMAD.IADD R6, R6, 0x1, -R11 ;  /* 0x0000000106067824 */ /* 0x000fca00078e0a0b */
[----:B------:R-:W-:Y:S01]  /*1d90*/  ISETP.GE.AND P0, PT, R6, R17, PT ;  /* 0x000000110600720c */ /* 0x000fe20003f06270 */
[----:B------:R0:W-:Y:S01]  /*1da0*/  STS.128 [R0], R12 ;  /* 0x0000000c00007388 */ /* 0x0001e20000000c00 */
[----:B------:R-:W-:Y:S11]  /*1db0*/  BAR.SYNC.DEFER_BLOCKING 0x0 ;  /* 0x0000000000007b1d */ /* 0x000ff60000010000 */
[----:B------:R-:W-:Y:S05]  /*1dc0*/  @P0 BRA `(.L_x_361) ;  /* 0x0000000000400947 */ /* 0x000fea0003800000 */
[----:B0-----:R-:W-:-:S07]  /*1dd0*/  IMAD.IADD R13, R2, 0x1, R7 ;  /* 0x00000001020d7824 */ /* 0x001fce00078e0207 */
.L_x_362:
        /* <DEDUP_REMOVED lines=15> */
.L_x_361:
[----:B------:R-:W-:Y:S05]  /*1ed0*/  BSYNC.RECONVERGENT B0 ;  /* 0x0000000000007941 */ /* 0x000fea0003800200 */
.L_x_360:
[----:B------:R-:W-:Y:S01]  /*1ee0*/  IMAD.IADD R16, R9, 0x1, R6 ;  /* 0x0000000109107824 */ /* 0x000fe200078e0206 */
[C-C-:B0-----:R-:W-:Y:S01]  /*1ef0*/  IADD3 R0, PT, PT, -R6.reuse, R5, R2.reuse ;  /* 0x0000000506007210 */ /* 0x141fe20007ffe102 */
[----:B------:R-:W-:Y:S01]  /*1f00*/  BSSY.RECONVERGENT B0, `(.L_x_363) ;  /* 0x000000f000007945 */ /* 0x000fe20003800200 */
[----:B------:R-:W-:Y:S02]  /*1f10*/  IADD3 R12, PT, PT, -R6, R7, R2 ;  /* 0x00000007060c7210 */ /* 0x000fe40007ffe102 */
[----:B------:R-:W-:Y:S02]  /*1f20*/  LEA R8, R16, UR4, 0x4 ;  /* 0x0000000410087c11 */ /* 0x000fe4000f8e20ff */
[----:B------:R-:W-:-:S04]  /*1f30*/  ISETP.GT.AND P0, PT, R0, 0x1f, PT ;  /* 0x0000001f0000780c */ /* 0x000fc80003f04270 */
[----:B------:R-:W0:Y:S09]  /*1f40*/  LDS.128 R8, [R8] ;  /* 0x0000000008087984 */ /* 0x000e320000000c00 */
[----:B------:R-:W-:Y:S05]  /*1f50*/  @P0 BRA `(.L_x_364) ;  /* 0x0000000000140947 */ /* 0x000fea0003800000 */
[----:B------:R-:W-:-:S06]  /*1f60*/  LEA R12, R12, UR4, 0x4 ;  /* 0x000000040c0c7c11 */ /* 0x000fcc000f8e20ff */
[----:B------:R-:W0:Y:S02]  /*1f70*/  LDS.128 R12, [R12+0x100] ;  /* 0x000100000c0c7984 */ /* 0x000e240000000c00 */
[----:B0-----:R-:W-:-:S04]  /*1f80*/  ISETP.GT.AND P0, PT, R12, R8, PT ;  /* 0x000000080c00720c */ /* 0x001fc80003f04270 */
[----:B------:R-:W-:-:S13]  /*1f90*/  ISETP.GE.OR P0, PT, R16, R5, P0 ;  /* 0x000000051000720c */ /* 0x000fda0000706670 */
[----:B------:R-:W-:Y:S05]  /*1fa0*/  @P0 BRA `(.L_x_365) ;  /* 0x0000000000100947 */ /* 0x000fea0003800000 */
.L_x_364:
[----:B0-----:R-:W-:Y:S02]  /*1fb0*/  IMAD.MOV.U32 R12, RZ, RZ, R8 ;  /* 0x000000ffff0c7224 */ /* 0x001fe400078e0008 */
[----:B------:R-:W-:Y:S02]  /*1fc0*/  IMAD.MOV.U32 R13, RZ, RZ, R9 ;  /* 0x000000ffff0d7224 */ /* 0x000fe400078e0009 */
[----:B------:R-:W-:Y:S02]  /*1fd0*/  IMAD.MOV.U32 R14, RZ, RZ, R10 ;  /* 0x000000ffff0e7224 */ /* 0x000fe400078e000a */
[----:B------:R-:W-:-:S07]  /*1fe0*/  IMAD.MOV.U32 R15, RZ, RZ, R11 ;  /* 0x000000ffff0f7224 */ /* 0x000fce00078e000b */
.L_x_365:
[----:B------:R-:W-:Y:S05]  /*1ff0*/  BSYNC.RECONVERGENT B0 ;  /* 0x0000000000007941 */ /* 0x000fea0003800200 */
.L_x_363:
[----:B------:R-:W0:Y:S01]  /*2000*/  LDCU.S8 UR4, c[0x0][0x419] ;  /* 0x00008320ff0477ac */ /* 0x000e220008000200 */
[----:B------:R-:W-:Y:S01]  /*2010*/  IMAD.IADD R3, R3, 0x1, R4 ;  /* 0x0000000103037824 */ /* 0x000fe200078e0204 */
[----:B------:R-:W-:-:S04]  /*2020*/  ISETP.GT.U32.AND P0, PT, R4, 0x3df, PT ;  /* 0x000003df0400780c */ /* 0x000fc80003f04070 */
[----:B------:R-:W-:Y:S01]  /*2030*/  ISETP.GE.OR P0, PT, R3, UR9, P0 ;  /* 0x0000000903007c0c */ /* 0x000fe20008706670 */
        /* <DEDUP_REMOVED lines=9> */
.L_x_366:
        /* <DEDUP_REMOVED lines=23> */
.L_x_369:
[----:B------:R-:W-:Y:S05]  /*2240*/  BSYNC.RECONVERGENT B0 ;  /* 0x0000000000007941 */ /* 0x000fea0003800200 */
.L_x_368:
        /* <DEDUP_REMOVED lines=10> */
.L_x_367:
        /* <DEDUP_REMOVED lines=10> */
.L_x_370:
        /* <DEDUP_REMOVED lines=15> */
.L_x_383:


//--------------------- .text._ZN3cub18CUB_300001_SM_10306detail11EmptyKernelIvEEvv --------------------------
	.section	.text._ZN3cub18CUB_300001_SM_10306detail11EmptyKernelIvEEvv,"ax",@progbits
	.align	128
        .global         _ZN3cub18CUB_300001_SM_10306detail11EmptyKernelIvEEvv
        .type           _ZN3cub18CUB_300001_SM_10306detail11EmptyKernelIvEEvv,@function
        .size           _ZN3cub18CUB_300001_SM_10306detail11EmptyKernelIvEEvv,(.L_x_384 - _ZN3cub18CUB_300001_SM_10306detail11EmptyKernelIvEEvv)
        .other          _ZN3cub18CUB_300001_SM_10306detail11EmptyKernelIvEEvv,@"STO_CUDA_ENTRY STV_DEFAULT"
_ZN3cub18CUB_300001_SM_10306detail11EmptyKernelIvEEvv:
.text._ZN3cub18CUB_300001_SM_10306detail11EmptyKernelIvEEvv:
[----:B------:R-:W-:Y:S01]  /*0000*/  LDC R1, c[0x0][0x37c] ;  /* 0x0000df00ff017b82 */ /* 0x000fe20000000800 */
[----:B------:R-:W-:Y:S05]  /*0010*/  EXIT ;  /* 0x000000000000794d */ /* 0x000fea0003800000 */
.L_x_371:
        /* <DEDUP_REMOVED lines=14> */
.L_x_384:


//--------------------- .nv.shared._ZN5flash32prepare_varlen_num_blocks_kernelILi32ELb0EEEviiiPKiS2_S2_S2_S2_S2_iiiiiN7cutlass10FastDivmodES4_PiS5_S5_S5_S5_bbbi --------------------------
	.section	.nv.shared._ZN5flash32prepare_varlen_num_blocks_kernelILi32ELb0EEEviiiPKiS2_S2_S2_S2_S2_iiiiiN7cutlass10FastDivmodES4_PiS5_S5_S5_S5_bbbi,"aw",@nobits
	.sectionflags	@""
	.align	4
.nv.shared._ZN5flash32prepare_varlen_num_blocks_kernelILi32ELb0EEEviiiPKiS2_S2_S2_S2_S2_iiiiiN7cutlass10FastDivmodES4_PiS5_S5_S5_S5_bbbi:
	.zero		1028


//--------------------- .nv.shared.reserved.0     --------------------------
	.section	.nv.shared.reserved.0,"aw",@nobits
	.weak		__nv_reservedSMEM_offset_0_alias
	.size		__nv_reservedSMEM_offset_0_alias, 0, 64
	.other		__nv_reservedSMEM_offset_0_alias,@"STO_CUDA_RESERVED_SHARED STV_DEFAULT"
__nv_reservedSMEM_offset_0_alias:
	.zero		0
	.zero		64


//--------------------- .nv.global                --------------------------
	.section	.nv.global,"aw",@nobits
.nv.global:
	.type		_ZN57_INTERNAL_cc7ffe31_26_flash_prepare_scheduler_cu_2627ab304cute7productE,@object
	.size		_ZN57_INTERNAL_cc7ffe31_26_flash_prepare_scheduler_cu_2627ab304cute7productE,(_ZN57_INTERNAL_cc7ffe31_26_flash_prepare_scheduler_cu_2627ab304cuda3std3__459_GLOBAL__N__cc7ffe31_26_flash_prepare_scheduler_cu_2627ab306ignoreE - _ZN57_INTERNAL_cc7ffe31_26_flash_prepare_scheduler_cu_2627ab304cute7productE)
_ZN57_INTERNAL_cc7ffe31_26_flash_prepare_scheduler_cu_2627ab304cute7productE:
	.zero		1
	.type		_ZN57_INTERNAL_cc7ffe31_26_flash_prepare_scheduler_cu_2627ab304cuda3std3__459_GLOBAL__N__cc7ffe31_26_flash_prepare_scheduler_cu_2627ab306ignoreE,@object
	.size		_ZN57_INTERNAL_cc7ffe31_26_flash_prepare_scheduler_cu_2627ab304cuda3std3__459_GLOBAL__N__cc7ffe31_26_flash_prepare_scheduler_cu_2627ab306ignoreE,(_ZN57_INTERNAL_cc7ffe31_26_flash_prepare_scheduler_cu_2627ab304cuda3std6ranges3__45__cpo4dataE - _ZN57_INTERNAL_cc7ffe31_26_flash_prepare_scheduler_cu_2627ab304cuda3std3__459_GLOBAL__N__cc7ffe31_26_flash_prepare_scheduler_cu_2627ab306ignoreE)
_ZN57_INTERNAL_cc7ffe31_26_flash_prepare_scheduler_cu_2627ab304cuda3std3__459_GLOBAL__N__cc7ffe31_26_flash_prepare_scheduler_cu_2627ab306ignoreE:
	.zero		1
	.type		_ZN57_INTERNAL_cc7ffe31_26_flash_prepare_scheduler_cu_2627ab304cuda3std6ranges3__45__cpo4dataE,@object
	.size		_ZN57_INTERNAL_cc7ffe31_26_flash_prepare_scheduler_cu_2627ab304cuda3std6ranges3__45__cpo4dataE,(_ZN57_INTERNAL_cc7ffe31_26_flash_prepare_scheduler_cu_2627ab306thrust24THRUST_300001_SM_1030_NS12placeholders2_3E - _ZN57_INTERNAL_cc7ffe31_26_flash_prepare_scheduler_cu_2627ab304cuda3std6ranges3__45__cpo4dataE)
_ZN57_INTERNAL_cc7ffe31_26_flash_prepare_scheduler_cu_2627ab304cuda3std6ranges3__45__cpo4dataE:
	.zero		1
	.type		_ZN57_INTERNAL_cc7ffe31_26_flash_prepare_scheduler_cu_2627ab306thrust24THRUST_300001_SM_1030_NS12placeholders2_3E,@object
	.size		_ZN57_INTERNAL_cc7ffe31_26_flash_prepare_scheduler_cu_2627ab306thrust24THRUST_300001_SM_1030_NS12placeholders2_3E,(_ZN57_INTERNAL_cc7ffe31_26_flash_prepare_scheduler_cu_2627ab304cuda3std3__45__cpo5beginE - _ZN57_INTERNAL_cc7ffe31_26_flash_prepare_scheduler_cu_2627ab306thrust24THRUST_300001_SM_1030_NS12placeholders2_3E)
_ZN57_INTERNAL_cc7ffe31_26_flash_prepare_scheduler_cu_2627ab306thrust24THRUST_300001_SM_1030_NS12placeholders2_3E:
	.zero		1
	.type		_ZN57_INTERNAL_cc7ffe31_26_flash_prepare_scheduler_cu_2627ab304cuda3std3__45__cpo5beginE,@object
	.size		_ZN57_INTERNAL_cc7ffe31_26_flash_prepare_scheduler_cu_2627ab304cuda3std3__45__cpo5beginE,(_ZN57_INTERNAL_cc7ffe31_26_flash_prepare_scheduler_cu_2627ab304cuda3std6ranges3__45__cpo5beginE - _ZN57_INTERNAL_cc7ffe31_26_flash_prepare_scheduler_cu_2627ab304cuda3std3__45__cpo5beginE)
_ZN57_INTERNAL_cc7ffe31_26_flash_prepare_scheduler_cu_2627ab304cuda3std3__45__cpo5beginE:
	.zero		1
	.type		_ZN57_INTERNAL_cc7ffe31_26_flash_prepare_scheduler_cu_2627ab304cuda3std6ranges3__45__cpo5beginE,@object
	.size		_ZN57_INTERNAL_cc7ffe31_26_flash_prepare_scheduler_cu_2627ab304cuda3std6ranges3__45__cpo5beginE,(_ZN57_INTERNAL_cc7ffe31_26_flash_prepare_scheduler_cu_2627ab306thrust24THRUST_300001_SM_1030_NS12placeholders2_7E - _ZN57_INTERNAL_cc7ffe31_26_flash_prepare_scheduler_cu_2627ab304cuda3std6ranges3__45__cpo5beginE)
_ZN57_INTERNAL_cc7ffe31_26_flash_prepare_scheduler_cu_2627ab304cuda3std6ranges3__45__cpo5beginE:
	.zero		1
	.type		_ZN57_INTERNAL_cc7ffe31_26_flash_prepare_scheduler_cu_2627ab306thrust24THRUST_300001_SM_1030_NS12placeholders2_7E,@object
	.size		_ZN57_INTERNAL_cc7ffe31_26_flash_prepare_scheduler_cu_2627ab306thrust24THRUST_300001_SM_1030_NS12placeholders2_7E,(_ZN57_INTERNAL_cc7ffe31_26_flash_prepare_scheduler_cu_2627ab304cuda3std3__45__cpo6rbeginE - _ZN57_INTERNAL_cc7ffe31_26_flash_prepare_scheduler_cu_2627ab306thrust24THRUST_300001_SM_1030_NS12placeholders2_7E)
_ZN57_INTERNAL_cc7ffe31_26_flash_prepare_scheduler_cu_2627ab306thrust24THRUST_300001_SM_1030_NS12placeholders2_7E:
	.zero		1
	.type		_ZN57_INTERNAL_cc7ffe31_26_flash_prepare_scheduler_cu_2627ab304cuda3std3__45__cpo6rbeginE,@object
	.size		_ZN57_INTERNAL_cc7ffe31_26_flash_prepare_scheduler_cu_2627ab304cuda3std3__45__cpo6rbeginE,(_ZN57_INTERNAL_cc7ffe31_26_flash_prepare_scheduler_cu_2627ab304cuda3std6ranges3__45__cpo7advanceE - _ZN57_INTERNAL_cc7ffe31_26_flash_prepare_scheduler_cu_2627ab304cuda3std3__45__cpo6rbeginE)
_ZN57_INTERNAL_cc7ffe31_26_flash_prepare_scheduler_cu_2627ab304cuda3std3__45__cpo6rbeginE:
	.zero		1
	.type		_ZN57_INTERNAL_cc7ffe31_26_flash_prepare_scheduler_cu_2627ab304cuda3std6ranges3__45__cpo7advanceE,@object
	.size		_ZN57_INTERNAL_cc7ffe31_26_flash_prepare_scheduler_cu_2627ab304cuda3std6ranges3__45__cpo7advanceE,(_ZN57_INTERNAL_cc7ffe31_26_flash_prepare_scheduler_cu_2627ab304cuda3std3__47nulloptE - _ZN57_INTERNAL_cc7ffe31_26_flash_prepare_scheduler_cu_2627ab304cuda3std6ranges3__45__cpo7advanceE)
_ZN57_INTERNAL_cc7ffe31_26_flash_prepare_scheduler_cu_2627ab304cuda3std6ranges3__45__cpo7advanceE:
	.zero		1
	.type		_ZN57_INTERNAL_cc7ffe31_26_flash_prepare_scheduler_cu_2627ab304cuda3std3__47nulloptE,@object
	.size		_ZN57_INTERNAL_cc7ffe31_26_flash_prepare_scheduler_cu_2627ab304cuda3std3__47nulloptE,(_ZN57_INTERNAL_cc7ffe31_26_flash_prepare_scheduler_cu_2627ab304cuda3std6ranges3__45__cpo8distanceE - _ZN57_INTERNAL_cc7ffe31_26_flash_prepare_scheduler_cu_2627ab304cuda3std3__47nulloptE)
_ZN57_INTERNAL_cc7ffe31_26_flash_prepare_scheduler_cu_2627ab304cuda3std3__47nulloptE:
	.zero		1
	.type		_ZN57_INTERNAL_cc7ffe31_26_flash_prepare_scheduler_cu_2627ab304cuda3std6ranges3__45__cpo8distanceE,@object
	.size		_ZN57_INTERNAL_cc7ffe31_26_flash_prepare_scheduler_cu_2627ab304cuda3std6ranges3__45__cpo8distanceE,(_ZN57_INTERNAL_cc7ffe31_26_flash_prepare_scheduler_cu_2627ab306thrust24THRUST_300001_SM_1030_NS12placeholders2_5E - _ZN57_INTERNAL_cc7ffe31_26_flash_prepare_scheduler_cu_2627ab304cuda3std6ranges3__45__cpo8distanceE)
_ZN57_INTERNAL_cc7ffe31_26_flash_prepare_scheduler_cu_2627ab304cuda3std6ranges3__45__cpo8distanceE:
	.zero		1
	.type		_ZN57_INTERNAL_cc7ffe31_26_flash_prepare_scheduler_cu_2627ab306thrust24THRUST_300001_SM_1030_NS12placeholders2_5E,@object
	.size		_ZN57_INTERNAL_cc7ffe31_26_flash_prepare_scheduler_cu_2627ab306thrust24THRUST_300001_SM_1030_NS12placeholders2_5E,(_ZN57_INTERNAL_cc7ffe31_26_flash_prepare_scheduler_cu_2627ab304cuda3std3__45__cpo6cbeginE - _ZN57_INTERNAL_cc7ffe31_26_flash_prepare_scheduler_cu_2627ab306thrust24THRUST_300001_SM_1030_NS12placeholders2_5E)
_ZN57_INTERNAL_cc7ffe31_26_flash_prepare_scheduler_cu_2627ab306thrust24THRUST_300001_SM_1030_NS12placeholders2_5E:
	.zero		1
	.type		_ZN57_INTERNAL_cc7ffe31_26_flash_prepare_scheduler_cu_2627ab304cuda3std3__45__cpo6cbeginE,@object
	.size		_ZN57_INTERNAL_cc7ffe31_26_flash_prepare_scheduler_cu_2627ab304cuda3std3__45__cpo6cbeginE,(_ZN57_INTERNAL_cc7ffe31_26_flash_prepare_scheduler_cu_2627ab304cuda3std6ranges3__45__cpo6cbeginE - _ZN57_INTERNAL_cc7ffe31_26_flash_prepare_scheduler_cu_2627ab304cuda3std3__45__cpo6cbeginE)
_ZN57_INTERNAL_cc7ffe31_26_flash_prepare_scheduler_cu_2627ab304cuda3std3__45__cpo6cbeginE:
	.zero		1
	.type		_ZN57_INTERNAL_cc7ffe31_26_flash_prepare_scheduler_cu_2627ab304cuda3std6ranges3__45__cpo6cbeginE,@object
	.size		_ZN57_INTERNAL_cc7ffe31_26_flash_prepare_scheduler_cu_2627ab304cuda3std6ranges3__45__cpo6cbeginE,(_ZN57_INTERNAL_cc7ffe31_26_flash_prepare_scheduler_cu_2627ab304cuda3std3__48in_placeE - _ZN57_INTERNAL_cc7ffe31_26_flash_prepare_scheduler_cu_2627ab304cuda3std6ranges3__45__cpo6cbeginE)
_ZN57_INTERNAL_cc7ffe31_26_flash_prepare_scheduler_cu_2627ab304cuda3std6ranges3__45__cpo6cbeginE:
	.zero		1
	.type		_ZN57_INTERNAL_cc7ffe31_26_flash_prepare_scheduler_cu_2627ab304cuda3std3__48in_placeE,@object
	.size		_ZN57_INTERNAL_cc7ffe31_26_flash_prepare_scheduler_cu_2627ab304cuda3std3__48in_placeE,(_ZN57_INTERNAL_cc7ffe31_26_flash_prepare_scheduler_cu_2627ab304cuda3std6ranges3__45__cpo4sizeE - _ZN57_INTERNAL_cc7ffe31_26_flash_prepare_scheduler_cu_2627ab304cuda3std3__48in_placeE)
_ZN57_INTERNAL_cc7ffe31_26_flash_prepare_scheduler_cu_2627ab304cuda3std3__48in_placeE:
	.zero		1
	.type		_ZN57_INTERNAL_cc7ffe31_26_flash_prepare_scheduler_cu_2627ab304cuda3std6ranges3__45__cpo4sizeE,@object
	.size		_ZN57_INTERNAL_cc7ffe31_26_flash_prepare_scheduler_cu_2627ab304cuda3std6ranges3__45__cpo4sizeE,(_ZN57_INTERNAL_cc7ffe31_26_flash_prepare_scheduler_cu_2627ab306thrust24THRUST_300001_SM_1030_NS12placeholders2_9E - _ZN57_INTERNAL_cc7ffe31_26_flash_prepare_scheduler_cu_2627ab304cuda3std6ranges3__45__cpo4sizeE)
_ZN57_INTERNAL_cc7ffe31_26_flash_prepare_scheduler_cu_2627ab304cuda3std6ranges3__45__cpo4sizeE:
	.zero		1
	.type		_ZN57_INTERNAL_cc7ffe31_26_flash_prepare_scheduler_cu_2627ab306thrust24THRUST_300001_SM_1030_NS12placeholders2_9E,@object
	.size		_ZN57_INTERNAL_cc7ffe31_26_flash_prepare_scheduler_cu_2627ab306thrust24THRUST_300001_SM_1030_NS12placeholders2_9E,(_ZN57_INTERNAL_cc7ffe31_26_flash_prepare_scheduler_cu_2627ab304cuda3std3__45__cpo7crbeginE - _ZN57_INTERNAL_cc7ffe31_26_flash_prepare_scheduler_cu_2627ab306thrust24THRUST_300001_SM_1030_NS12placeholders2_9E)
_ZN57_INTERNAL_cc7ffe31_26_flash_prepare_scheduler_cu_2627ab306thrust24THRUST_300001_SM_1030_NS12placeholders2_9E:
	.zero		1
	.type		_ZN57_INTERNAL_cc7ffe31_26_flash_prepare_scheduler_cu_2627ab304cuda3std3__45__cpo7crbeginE,@object
	.size		_ZN57_INTERNAL_cc7ffe31_26_flash_prepare_scheduler_cu_2627ab304cuda3std3__45__cpo7crbeginE,(_ZN57_INTERNAL_cc7ffe31_26_flash_prepare_scheduler_cu_2627ab304cuda3std6ranges3__45__cpo4nextE - _ZN57_INTERNAL_cc7ffe31_26_flash_prepare_scheduler_cu_2627ab304cuda3std3__45__cpo7crbeginE)
_ZN57_INTERNAL_cc7ffe31_26_flash_prepare_scheduler_cu_2627ab304cuda3std3__45__cpo7crbeginE:
	.zero		1
	.type		_ZN57_INTERNAL_cc7ffe31_26_flash_prepare_scheduler_cu_2627ab304cuda3std6ranges3__45__cpo4nextE,@object
	.size		_ZN57_INTERNAL_cc7ffe31_26_flash_prepare_scheduler_cu_2627ab304cuda3std6ranges3__45__cpo4nextE,(_ZN57_INTERNAL_cc7ffe31_26_flash_prepare_scheduler_cu_2627ab304cuda3std6ranges3__45__cpo4swapE - _ZN57_INTERNAL_cc7ffe31_26_flash_prepare_scheduler_cu_2627ab304cuda3std6ranges3__45__cpo4nextE)
_ZN57_INTERNAL_cc7ffe31_26_flash_prepare_scheduler_cu_2627ab304cuda3std6ranges3__45__cpo4nextE:
	.zero		1
	.type		_ZN57_INTERNAL_cc7ffe31_26_flash_prepare_scheduler_cu_2627ab304cuda3std6ranges3__45__cpo4swapE,@object
	.size		_ZN57_INTERNAL_cc7ffe31_26_flash_prepare_scheduler_cu_2627ab304cuda3std6ranges3__45__cpo4swapE,(_ZN57_INTERNAL_cc7ffe31_26_flash_prepare_scheduler_cu_2627ab306thrust24THRUST_300001_SM_1030_NS12placeholders2_1E - _ZN57_INTERNAL_cc7ffe31_26_flash_prepare_scheduler_cu_2627ab304cuda3std6ranges3__45__cpo4swapE)
_ZN57_INTERNAL_cc7ffe31_26_flash_prepare_scheduler_cu_2627ab304cuda3std6ranges3__45__cpo4swapE:
	.zero		1
	.type		_ZN57_INTERNAL_cc7ffe31_26_flash_prepare_scheduler_cu_2627ab306thrust24THRUST_300001_SM_1030_NS12placeholders2_1E,@object
	.size		_ZN57_INTERNAL_cc7ffe31_26_flash_prepare_scheduler_cu_2627ab306thrust24THRUST_300001_SM_1030_NS12placeholders2_1E,(_ZN57_INTERNAL_cc7ffe31_26_flash_prepare_scheduler_cu_2627ab304cute1_E - _ZN57_INTERNAL_cc7ffe31_26_flash_prepare_scheduler_cu_2627ab306thrust24THRUST_300001_SM_1030_NS12placeholders2_1E)
_ZN57_INTERNAL_cc7ffe31_26_flash_prepare_scheduler_cu_2627ab306thrust24THRUST_300001_SM_1030_NS12placeholders2_1E:
	.zero		1
	.type		_ZN57_INTERNAL_cc7ffe31_26_flash_prepare_scheduler_cu_2627ab304cute1_E,@object
	.size		_ZN57_INTERNAL_cc7ffe31_26_flash_prepare_scheduler_cu_2627ab304cute1_E,(_ZN57_INTERNAL_cc7ffe31_26_flash_prepare_scheduler_cu_2627ab304cuda3std3__419piecewise_constructE - _ZN57_INTERNAL_cc7ffe31_26_flash_prepare_scheduler_cu_2627ab304cute1_E)
_ZN57_INTERNAL_cc7ffe31_26_flash_prepare_scheduler_cu_2627ab304cute1_E:
	.zero		1
	.type		_ZN57_INTERNAL_cc7ffe31_26_flash_prepare_scheduler_cu_2627ab304cuda3std3__419piecewise_constructE,@object
	.size		_ZN57_INTERNAL_cc7ffe31_26_flash_prepare_scheduler_cu_2627ab304cuda3std3__419piecewise_constructE,(_ZN57_INTERNAL_cc7ffe31_26_flash_prepare_scheduler_cu_2627ab304cuda3std6ranges3__45__cpo5cdataE - _ZN57_INTERNAL_cc7ffe31_26_flash_prepare_scheduler_cu_2627ab304cuda3std3__419piecewise_constructE)
_ZN57_INTERNAL_cc7ffe31_26_flash_prepare_scheduler_cu_2627ab304cuda3std3__419piecewise_constructE:
	.zero		1
	.type		_ZN57_INTERNAL_cc7ffe31_26_flash_prepare_scheduler_cu_2627ab304cuda3std6ranges3__45__cpo5cdataE,@object
	.size		_ZN57_INTERNAL_cc7ffe31_26_flash_prepare_scheduler_cu_2627ab304cuda3std6ranges3__45__cpo5cdataE,(_ZN57_INTERNAL_cc7ffe31_26_flash_prepare_scheduler_cu_2627ab306thrust24THRUST_300001_SM_1030_NS12placeholders2_4E - _ZN57_INTERNAL_cc7ffe31_26_flash_prepare_scheduler_cu_2627ab304cuda3std6ranges3__45__cpo5cdataE)
_ZN57_INTERNAL_cc7ffe31_26_flash_prepare_scheduler_cu_2627ab304cuda3std6ranges3__45__cpo5cdataE:
	.zero		1
	.type		_ZN57_INTERNAL_cc7ffe31_26_flash_prepare_scheduler_cu_2627ab306thrust24THRUST_300001_SM_1030_NS12placeholders2_4E,@object
	.size		_ZN57_INTERNAL_cc7ffe31_26_flash_prepare_scheduler_cu_2627ab306thrust24THRUST_300001_SM_1030_NS12placeholders2_4E,(_ZN57_INTERNAL_cc7ffe31_26_flash_prepare_scheduler_cu_2627ab304cuda3std3__45__cpo3endE - _ZN57_INTERNAL_cc7ffe31_26_flash_prepare_scheduler_cu_2627ab306thrust24THRUST_300001_SM_1030_NS12placeholders2_4E)
_ZN57_INTERNAL_cc7ffe31_26_flash_prepare_scheduler_cu_2627ab306thrust24THRUST_300001_SM_1030_NS12placeholders2_4E:
	.zero		1
	.type		_ZN57_INTERNAL_cc7ffe31_26_flash_prepare_scheduler_cu_2627ab304cuda3std3__45__cpo3endE,@object
	.size		_ZN57_INTERNAL_cc7ffe31_26_flash_prepare_scheduler_cu_2627ab304cuda3std3__45__cpo3endE,(_ZN57_INTERNAL_cc7ffe31_26_flash_prepare_scheduler_cu_2627ab304cuda3std6ranges3__45__cpo3endE - _ZN57_INTERNAL_cc7ffe31_26_flash_prepare_scheduler_cu_2627ab304cuda3std3__45__cpo3endE)
_ZN57_INTERNAL_cc7ffe31_26_flash_prepare_scheduler_cu_2627ab304cuda3std3__45__cpo3endE:
	.zero		1
	.type		_ZN57_INTERNAL_cc7ffe31_26_flash_prepare_scheduler_cu_2627ab304cuda3std6ranges3__45__cpo3endE,@object
	.size		_ZN57_INTERNAL_cc7ffe31_26_flash_prepare_scheduler_cu_2627ab304cuda3std6ranges3__45__cpo3endE,(_ZN57_INTERNAL_cc7ffe31_26_flash_prepare_scheduler_cu_2627ab306thrust24THRUST_300001_SM_1030_NS12placeholders2_8E - _ZN57_INTERNAL_cc7ffe31_26_flash_prepare_scheduler_cu_2627ab304cuda3std6ranges3__45__cpo3endE)
_ZN57_INTERNAL_cc7ffe31_26_flash_prepare_scheduler_cu_2627ab304cuda3std6ranges3__45__cpo3endE:
	.zero		1
	.type		_ZN57_INTERNAL_cc7ffe31_26_flash_prepare_scheduler_cu_2627ab306thrust24THRUST_300001_SM_1030_NS12placeholders2_8E,@object
	.size		_ZN57_INTERNAL_cc7ffe31_26_flash_prepare_scheduler_cu_2627ab306thrust24THRUST_300001_SM_1030_NS12placeholders2_8E,(_ZN57_INTERNAL_cc7ffe31_26_flash_prepare_scheduler_cu_2627ab304cuda3std3__45__cpo4rendE - _ZN57_INTERNAL_cc7ffe31_26_flash_prepare_scheduler_cu_2627ab306thrust24THRUST_300001_SM_1030_NS12placeholders2_8E)
_ZN57_INTERNAL_cc7ffe31_26_flash_prepare_scheduler_cu_2627ab306thrust24THRUST_300001_SM_1030_NS12placeholders2_8E:
	.zero		1
	.type		_ZN57_INTERNAL_cc7ffe31_26_flash_prepare_scheduler_cu_2627ab304cuda3std3__45__cpo4rendE,@object
	.size		_ZN57_INTERNAL_cc7ffe31_26_flash_prepare_scheduler_cu_2627ab304cuda3std3__45__cpo4rendE,(_ZN57_INTERNAL_cc7ffe31_26_flash_prepare_scheduler_cu_2627ab304cuda3std6ranges3__45__cpo9iter_swapE - _ZN57_INTERNAL_cc7ffe31_26_flash_prepare_scheduler_cu_2627ab304cuda3std3__45__cpo4rendE)
_ZN57_INTERNAL_cc7ffe31_26_flash_prepare_scheduler_cu_2627ab304cuda3std3__45__cpo4rendE:
	.zero		1
	.type		_ZN57_INTERNAL_cc7ffe31_26_flash_prepare_scheduler_cu_2627ab304cuda3std6ranges3__45__cpo9iter_swapE,@object
	.size		_ZN57_INTERNAL_cc7ffe31_26_flash_prepare_scheduler_cu_2627ab304cuda3std6ranges3__45__cpo9iter_swapE,(_ZN57_INTERNAL_cc7ffe31_26_flash_prepare_scheduler_cu_2627ab304cuda3std3__48unexpectE - _ZN57_INTERNAL_cc7ffe31_26_flash_prepare_scheduler_cu_2627ab304cuda3std6ranges3__45__cpo9iter_swapE)
_ZN57_INTERNAL_cc7ffe31_26_flash_prepare_scheduler_cu_2627ab304cuda3std6ranges3__45__cpo9iter_swapE:
	.zero		1
	.type		_ZN57_INTERNAL_cc7ffe31_26_flash_prepare_scheduler_cu_2627ab304cuda3std3__48unexpectE,@object
	.size		_ZN57_INTERNAL_cc7ffe31_26_flash_prepare_scheduler_cu_2627ab304cuda3std3__48unexpectE,(_ZN57_INTERNAL_cc7ffe31_26_flash_prepare_scheduler_cu_2627ab306thrust24THRUST_300001_SM_1030_NS6system6detail10sequential3seqE - _ZN57_INTERNAL_cc7ffe31_26_flash_prepare_scheduler_cu_2627ab304cuda3std3__48unexpectE)
_ZN57_INTERNAL_cc7ffe31_26_flash_prepare_scheduler_cu_2627ab304cuda3std3__48unexpectE:
	.zero		1
	.type		_ZN57_INTERNAL_cc7ffe31_26_flash_prepare_scheduler_cu_2627ab306thrust24THRUST_300001_SM_1030_NS6system6detail10sequential3seqE,@object
	.size		_ZN57_INTERNAL_cc7ffe31_26_flash_prepare_scheduler_cu_2627ab306thrust24THRUST_300001_SM_1030_NS6system6detail10sequential3seqE,(_ZN57_INTERNAL_cc7ffe31_26_flash_prepare_scheduler_cu_2627ab306thrust24THRUST_300001_SM_1030_NS12placeholders2_6E - _ZN57_INTERNAL_cc7ffe31_26_flash_prepare_scheduler_cu_2627ab306thrust24THRUST_300001_SM_1030_NS6system6detail10sequential3seqE)
_ZN57_INTERNAL_cc7ffe31_26_flash_prepare_scheduler_cu_2627ab306thrust24THRUST_300001_SM_1030_NS6system6detail10sequential3seqE:
	.zero		1
	.type		_ZN57_INTERNAL_cc7ffe31_26_flash_prepare_scheduler_cu_2627ab306thrust24THRUST_300001_SM_1030_NS12placeholders2_6E,@object
	.size		_ZN57_INTERNAL_cc7ffe31_26_flash_prepare_scheduler_cu_2627ab306thrust24THRUST_300001_SM_1030_NS12placeholders2_6E,(_ZN57_INTERNAL_cc7ffe31_26_flash_prepare_scheduler_cu_2627ab304cuda3std3__45__cpo4cendE - _ZN57_INTERNAL_cc7ffe31_26_flash_prepare_scheduler_cu_2627ab306thrust24THRUST_300001_SM_1030_NS12placeholders2_6E)
_ZN57_INTERNAL_cc7ffe31_26_flash_prepare_scheduler_cu_2627ab306thrust24THRUST_300001_SM_1030_NS12placeholders2_6E:
	.zero		1
	.type		_ZN57_INTERNAL_cc7ffe31_26_flash_prepare_scheduler_cu_2627ab304cuda3std3__45__cpo4cendE,@object
	.size		_ZN57_INTERNAL_cc7ffe31_26_flash_prepare_scheduler_cu_2627ab304cuda3std3__45__cpo4cendE,(_ZN57_INTERNAL_cc7ffe31_26_flash_prepare_scheduler_cu_2627ab304cuda3std6ranges3__45__cpo4cendE - _ZN57_INTERNAL_cc7ffe31_26_flash_prepare_scheduler_cu_2627ab304cuda3std3__45__cpo4cendE)
_ZN57_INTERNAL_cc7ffe31_26_flash_prepare_scheduler_cu_2627ab304cuda3std3__45__cpo4cendE:
	.zero		1
	.type		_ZN57_INTERNAL_cc7ffe31_26_flash_prepare_scheduler_cu_2627ab304cuda3std6ranges3__45__cpo4cendE,@object
	.size		_ZN57_INTERNAL_cc7ffe31_26_flash_prepare_scheduler_cu_2627ab304cuda3std6ranges3__45__cpo4cendE,(_ZN57_INTERNAL_cc7ffe31_26_flash_prepare_scheduler_cu_2627ab304cuda3std3__420unreachable_sentinelE - _ZN57_INTERNAL_cc7ffe31_26_flash_prepare_scheduler_cu_2627ab304cuda3std6ranges3__45__cpo4cendE)
_ZN57_INTERNAL_cc7ffe31_26_flash_prepare_scheduler_cu_2627ab304cuda3std6ranges3__45__cpo4cendE:
	.zero		1
	.type		_ZN57_INTERNAL_cc7ffe31_26_flash_prepare_scheduler_cu_2627ab304cuda3std3__420unreachable_sentinelE,@object
	.size		_ZN57_INTERNAL_cc7ffe31_26_flash_prepare_scheduler_cu_2627ab304cuda3std3__420unreachable_sentinelE,(_ZN57_INTERNAL_cc7ffe31_26_flash_prepare_scheduler_cu_2627ab304cuda3std6ranges3__45__cpo5ssizeE - _ZN57_INTERNAL_cc7ffe31_26_flash_prepare_scheduler_cu_2627ab304cuda3std3__420unreachable_sentinelE)
_ZN57_INTERNAL_cc7ffe31_26_flash_prepare_scheduler_cu_2627ab304cuda3std3__420unreachable_sentinelE:
	.zero		1
	.type		_ZN57_INTERNAL_cc7ffe31_26_flash_prepare_scheduler_cu_2627ab304cuda3std6ranges3__45__cpo5ssizeE,@object
	.size		_ZN57_INTERNAL_cc7ffe31_26_flash_prepare_scheduler_cu_2627ab304cuda3std6ranges3__45__cpo5ssizeE,(_ZN57_INTERNAL_cc7ffe31_26_flash_prepare_scheduler_cu_2627ab306thrust24THRUST_300001_SM_1030_NS12placeholders3_10E - _ZN57_INTERNAL_cc7ffe31_26_flash_prepare_scheduler_cu_2627ab304cuda3std6ranges3__45__cpo5ssizeE)
_ZN57_INTERNAL_cc7ffe31_26_flash_prepare_scheduler_cu_2627ab304cuda3std6ranges3__45__cpo5ssizeE:
	.zero		1
	.type		_ZN57_INTERNAL_cc7ffe31_26_flash_prepare_scheduler_cu_2627ab306thrust24THRUST_300001_SM_1030_NS12placeholders3_10E,@object
	.size		_ZN57_INTERNAL_cc7ffe31_26_flash_prepare_scheduler_cu_2627ab306thrust24THRUST_300001_SM_1030_NS12placeholders3_10E,(_ZN57_INTERNAL_cc7ffe31_26_flash_prepare_scheduler_cu_2627ab304cuda3std3__45__cpo5crendE - _ZN57_INTERNAL_cc7ffe31_26_flash_prepare_scheduler_cu_2627ab306thrust24THRUST_300001_SM_1030_NS12placeholders3_10E)
_ZN57_INTERNAL_cc7ffe31_26_flash_prepare_scheduler_cu_2627ab306thrust24THRUST_300001_SM_1030_NS12placeholders3_10E:
	.zero		1
	.type		_ZN57_INTERNAL_cc7ffe31_26_flash_prepare_scheduler_cu_2627ab304cuda3std3__45__cpo5crendE,@object
	.size		_ZN57_INTERNAL_cc7ffe31_26_flash_prepare_scheduler_cu_2627ab304cuda3std3__45__cpo5crendE,(_ZN57_INTERNAL_cc7ffe31_26_flash_prepare_scheduler_cu_2627ab304cuda3std6ranges3__45__cpo4prevE - _ZN57_INTERNAL_cc7ffe31_26_flash_prepare_scheduler_cu_2627ab304cuda3std3__45__cpo5crendE)
_ZN57_INTERNAL_cc7ffe31_26_flash_prepare_scheduler_cu_2627ab304cuda3std3__45__cpo5crendE:
	.zero		1
	.type		_ZN57_INTERNAL_cc7ffe31_26_flash_prepare_scheduler_cu_2627ab304cuda3std6ranges3__45__cpo4prevE,@object
	.size		_ZN57_INTERNAL_cc7ffe31_26_flash_prepare_scheduler_cu_2627ab304cuda3std6ranges3__45__cpo4prevE,(_ZN57_INTERNAL_cc7ffe31_26_flash_prepare_scheduler_cu_2627ab304cuda3std6ranges3__45__cpo9iter_moveE - _ZN57_INTERNAL_cc7ffe31_26_flash_prepare_scheduler_cu_2627ab304cuda3std6ranges3__45__cpo4prevE)
_ZN57_INTERNAL_cc7ffe31_26_flash_prepare_scheduler_cu_2627ab304cuda3std6ranges3__45__cpo4prevE:
	.zero		1
	.type		_ZN57_INTERNAL_cc7ffe31_26_flash_prepare_scheduler_cu_2627ab304cuda3std6ranges3__45__cpo9iter_moveE,@object
	.size		_ZN57_INTERNAL_cc7ffe31_26_flash_prepare_scheduler_cu_2627ab304cuda3std6ranges3__45__cpo9iter_moveE,(_ZN57_INTERNAL_cc7ffe31_26_flash_prepare_scheduler_cu_2627ab306thrust24THRUST_300001_SM_1030_NS12placeholders2_2E - _ZN57_INTERNAL_cc7ffe31_26_flash_prepare_scheduler_cu_2627ab304cuda3std6ranges3__45__cpo9iter_moveE)
_ZN57_INTERNAL_cc7ffe31_26_flash_prepare_scheduler_cu_2627ab304cuda3std6ranges3__45__cpo9iter_moveE:
	.zero		1
	.type		_ZN57_INTERNAL_cc7ffe31_26_flash_prepare_scheduler_cu_2627ab306thrust24THRUST_300001_SM_1030_NS12placeholders2_2E,@object
	.size		_ZN57_INTERNAL_cc7ffe31_26_flash_prepare_scheduler_cu_2627ab306thrust24THRUST_300001_SM_1030_NS12placeholders2_2E,(.L_31 - _ZN57_INTERNAL_cc7ffe31_26_flash_prepare_scheduler_cu_2627ab306thrust24THRUST_300001_SM_1030_NS12placeholders2_2E)
_ZN57_INTERNAL_cc7ffe31_26_flash_prepare_scheduler_cu_2627ab306thrust24THRUST_300001_SM_1030_NS12placeholders2_2E:
	.zero		1
.L_31:


//--------------------- .nv.shared._ZN5flash32prepare_varlen_num_blocks_kernelILi16ELb0EEEviiiPKiS2_S2_S2_S2_S2_iiiiiN7cutlass10FastDivmodES4_PiS5_S5_S5_S5_bbbi --------------------------
	.section	.nv.shared._ZN5flash32prepare_varlen_num_blocks_kernelILi16ELb0EEEviiiPKiS2_S2_S2_S2_S2_iiiiiN7cutlass10FastDivmodES4_PiS5_S5_S5_S5_bbbi,"aw",@nobits
	.sectionflags	@""
	.align	4
.nv.shared._ZN5flash32prepare_varlen_num_blocks_kernelILi16ELb0EEEviiiPKiS2_S2_S2_S2_S2_iiiiiN7cutlass10FastDivmodES4_PiS5_S5_S5_S5_bbbi:
	.zero		1028


//--------------------- .nv.shared._ZN5flash32prepare_varlen_num_blocks_kernelILi8ELb0EEEviiiPKiS2_S2_S2_S2_S2_iiiiiN7cutlass10FastDivmodES4_PiS5_S5_S5_S5_bbbi --------------------------
	.section	.nv.shared._ZN5flash32prepare_varlen_num_blocks_kernelILi8ELb0EEEviiiPKiS2_S2_S2_S2_S2_iiiiiN7cutlass10FastDivmodES4_PiS5_S5_S5_S5_bbbi,"aw",@nobits
	.sectionflags	@""
	.align	4
.nv.shared._ZN5flash32prepare_varlen_num_blocks_kernelILi8ELb0EEEviiiPKiS2_S2_S2_S2_S2_iiiiiN7cutlass10FastDivmodES4_PiS5_S5_S5_S5_bbbi:
	.zero		1028


//--------------------- .nv.shared._ZN5flash32prepare_varlen_num_blocks_kernelILi4ELb0EEEviiiPKiS2_S2_S2_S2_S2_iiiiiN7cutlass10FastDivmodES4_PiS5_S5_S5_S5_bbbi --------------------------
	.section	.nv.shared._ZN5flash32prepare_varlen_num_blocks_kernelILi4ELb0EEEviiiPKiS2_S2_S2_S2_S2_iiiiiN7cutlass10FastDivmodES4_PiS5_S5_S5_S5_bbbi,"aw",@nobits
	.sectionflags	@""
	.align	4
.nv.shared._ZN5flash32prepare_varlen_num_blocks_kernelILi4ELb0EEEviiiPKiS2_S2_S2_S2_S2_iiiiiN7cutlass10FastDivmodES4_PiS5_S5_S5_S5_bbbi:
	.zero		1028


//--------------------- .nv.shared._ZN5flash32prepare_varlen_num_blocks_kernelILi2ELb0EEEviiiPKiS2_S2_S2_S2_S2_iiiiiN7cutlass10FastDivmodES4_PiS5_S5_S5_S5_bbbi --------------------------
	.section	.nv.shared._ZN5flash32prepare_varlen_num_blocks_kernelILi2ELb0EEEviiiPKiS2_S2_S2_S2_S2_iiiiiN7cutlass10FastDivmodES4_PiS5_S5_S5_S5_bbbi,"aw",@nobits
	.sectionflags	@""
	.align	4
.nv.shared._ZN5flash32prepare_varlen_num_blocks_kernelILi2ELb0EEEviiiPKiS2_S2_S2_S2_S2_iiiiiN7cutlass10FastDivmodES4_PiS5_S5_S5_S5_bbbi:
	.zero		1028


//--------------------- .nv.shared._ZN5flash32prepare_varlen_num_blocks_kernelILi1ELb0EEEviiiPKiS2_S2_S2_S2_S2_iiiiiN7cutlass10FastDivmodES4_PiS5_S5_S5_S5_bbbi --------------------------
	.section	.nv.shared._ZN5flash32prepare_varlen_num_blocks_kernelILi1ELb0EEEviiiPKiS2_S2_S2_S2_S2_iiiiiN7cutlass10FastDivmodES4_PiS5_S5_S5_S5_bbbi,"aw",@nobits
	.sectionflags	@""
	.align	4
.nv.shared._ZN5flash32prepare_varlen_num_blocks_kernelILi1ELb0EEEviiiPKiS2_S2_S2_S2_S2_iiiiiN7cutlass10FastDivmodES4_PiS5_S5_S5_S5_bbbi:
	.zero		1028


//--------------------- .nv.shared._ZN5flash32prepare_varlen_num_blocks_kernelILi32ELb1EEEviiiPKiS2_S2_S2_S2_S2_iiiiiN7cutlass10FastDivmodES4_PiS5_S5_S5_S5_bbbi --------------------------
	.section	.nv.shared._ZN5flash32prepare_varlen_num_blocks_kernelILi32ELb1EEEviiiPKiS2_S2_S2_S2_S2_iiiiiN7cutlass10FastDivmodES4_PiS5_S5_S5_S5_bbbi,"aw",@nobits
	.sectionflags	@""
	.align	16
.nv.shared._ZN5flash32prepare_varlen_num_blocks_kernelILi32ELb1EEEviiiPKiS2_S2_S2_S2_S2_iiiiiN7cutlass10FastDivmodES4_PiS5_S5_S5_S5_bbbi:
	.zero		17440


//--------------------- .nv.shared._ZN5flash32prepare_varlen_num_blocks_kernelILi16ELb1EEEviiiPKiS2_S2_S2_S2_S2_iiiiiN7cutlass10FastDivmodES4_PiS5_S5_S5_S5_bbbi --------------------------
	.section	.nv.shared._ZN5flash32prepare_varlen_num_blocks_kernelILi16ELb1EEEviiiPKiS2_S2_S2_S2_S2_iiiiiN7cutlass10FastDivmodES4_PiS5_S5_S5_S5_bbbi,"aw",@nobits
	.sectionflags	@""
	.align	16
.nv.shared._ZN5flash32prepare_varlen_num_blocks_kernelILi16ELb1EEEviiiPKiS2_S2_S2_S2_S2_iiiiiN7cutlass10FastDivmodES4_PiS5_S5_S5_S5_bbbi:
	.zero		9248


//--------------------- .nv.shared._ZN5flash32prepare_varlen_num_blocks_kernelILi8ELb1EEEviiiPKiS2_S2_S2_S2_S2_iiiiiN7cutlass10FastDivmodES4_PiS5_S5_S5_S5_bbbi --------------------------
	.section	.nv.shared._ZN5flash32prepare_varlen_num_blocks_kernelILi8ELb1EEEviiiPKiS2_S2_S2_S2_S2_iiiiiN7cutlass10FastDivmodES4_PiS5_S5_S5_S5_bbbi,"aw",@nobits
	.sectionflags	@""
	.align	16
.nv.shared._ZN5flash32prepare_varlen_num_blocks_kernelILi8ELb1EEEviiiPKiS2_S2_S2_S2_S2_iiiiiN7cutlass10FastDivmodES4_PiS5_S5_S5_S5_bbbi:
	.zero		5152


//--------------------- .nv.shared._ZN5flash32prepare_varlen_num_blocks_kernelILi4ELb1EEEviiiPKiS2_S2_S2_S2_S2_iiiiiN7cutlass10FastDivmodES4_PiS5_S5_S5_S5_bbbi --------------------------
	.section	.nv.shared._ZN5flash32prepare_varlen_num_blocks_kernelILi4ELb1EEEviiiPKiS2_S2_S2_S2_S2_iiiiiN7cutlass10FastDivmodES4_PiS5_S5_S5_S5_bbbi,"aw",@nobits
	.sectionflags	@""
	.align	16
.nv.shared._ZN5flash32prepare_varlen_num_blocks_kernelILi4ELb1EEEviiiPKiS2_S2_S2_S2_S2_iiiiiN7cutlass10FastDivmodES4_PiS5_S5_S5_S5_bbbi:
	.zero		3104


//--------------------- .nv.shared._ZN5flash32prepare_varlen_num_blocks_kernelILi2ELb1EEEviiiPKiS2_S2_S2_S2_S2_iiiiiN7cutlass10FastDivmodES4_PiS5_S5_S5_S5_bbbi --------------------------
	.section	.nv.shared._ZN5flash32prepare_varlen_num_blocks_kernelILi2ELb1EEEviiiPKiS2_S2_S2_S2_S2_iiiiiN7cutlass10FastDivmodES4_PiS5_S5_S5_S5_bbbi,"aw",@nobits
	.sectionflags	@""
	.align	16
.nv.shared._ZN5flash32prepare_varlen_num_blocks_kernelILi2ELb1EEEviiiPKiS2_S2_S2_S2_S2_iiiiiN7cutlass10FastDivmodES4_PiS5_S5_S5_S5_bbbi:
	.zero		2080


//--------------------- .nv.shared._ZN5flash32prepare_varlen_num_blocks_kernelILi1ELb1EEEviiiPKiS2_S2_S2_S2_S2_iiiiiN7cutlass10FastDivmodES4_PiS5_S5_S5_S5_bbbi --------------------------
	.section	.nv.shared._ZN5flash32prepare_varlen_num_blocks_kernelILi1ELb1EEEviiiPKiS2_S2_S2_S2_S2_iiiiiN7cutlass10FastDivmodES4_PiS5_S5_S5_S5_bbbi,"aw",@nobits
	.sectionflags	@""
	.align	16
.nv.shared._ZN5flash32prepare_varlen_num_blocks_kernelILi1ELb1EEEviiiPKiS2_S2_S2_S2_S2_iiiiiN7cutlass10FastDivmodES4_PiS5_S5_S5_S5_bbbi:
	.zero		1568


//--------------------- .nv.constant0._ZN5flash32prepare_varlen_num_blocks_kernelILi32ELb0EEEviiiPKiS2_S2_S2_S2_S2_iiiiiN7cutlass10FastDivmodES4_PiS5_S5_S5_S5_bbbi --------------------------
	.section	.nv.constant0._ZN5flash32prepare_varlen_num_blocks_kernelILi32ELb0EEEviiiPKiS2_S2_S2_S2_S2_iiiiiN7cutlass10FastDivmodES4_PiS5_S5_S5_S5_bbbi,"a",@progbits
	.sectionflags	@""
	.align	4
.nv.constant0._ZN5flash32prepare_varlen_num_blocks_kernelILi32ELb0EEEviiiPKiS2_S2_S2_S2_S2_iiiiiN7cutlass10FastDivmodES4_PiS5_S5_S5_S5_bbbi:
	.zero		1056


//--------------------- .nv.constant0._ZN5flash32prepare_varlen_num_blocks_kernelILi16ELb0EEEviiiPKiS2_S2_S2_S2_S2_iiiiiN7cutlass10FastDivmodES4_PiS5_S5_S5_S5_bbbi --------------------------
	.section	.nv.constant0._ZN5flash32prepare_varlen_num_blocks_kernelILi16ELb0EEEviiiPKiS2_S2_S2_S2_S2_iiiiiN7cutlass10FastDivmodES4_PiS5_S5_S5_S5_bbbi,"a",@progbits
	.sectionflags	@""
	.align	4
.nv.constant0._ZN5flash32prepare_varlen_num_blocks_kernelILi16ELb0EEEviiiPKiS2_S2_S2_S2_S2_iiiiiN7cutlass10FastDivmodES4_PiS5_S5_S5_S5_bbbi:
	.zero		1056


//--------------------- .nv.constant0._ZN5flash32prepare_varlen_num_blocks_kernelILi8ELb0EEEviiiPKiS2_S2_S2_S2_S2_iiiiiN7cutlass10FastDivmodES4_PiS5_S5_S5_S5_bbbi --------------------------
	.section	.nv.constant0._ZN5flash32prepare_varlen_num_blocks_kernelILi8ELb0EEEviiiPKiS2_S2_S2_S2_S2_iiiiiN7cutlass10FastDivmodES4_PiS5_S5_S5_S5_bbbi,"a",@progbits
	.sectionflags	@""
	.align	4
.nv.constant0._ZN5flash32prepare_varlen_num_blocks_kernelILi8ELb0EEEviiiPKiS2_S2_S2_S2_S2_iiiiiN7cutlass10FastDivmodES4_PiS5_S5_S5_S5_bbbi:
	.zero		1056


//--------------------- .nv.constant0._ZN5flash32prepare_varlen_num_blocks_kernelILi4ELb0EEEviiiPKiS2_S2_S2_S2_S2_iiiiiN7cutlass10FastDivmodES4_PiS5_S5_S5_S5_bbbi --------------------------
	.section	.nv.constant0._ZN5flash32prepare_varlen_num_blocks_kernelILi4ELb0EEEviiiPKiS2_S2_S2_S2_S2_iiiiiN7cutlass10FastDivmodES4_PiS5_S5_S5_S5_bbbi,"a",@progbits
	.sectionflags	@""
	.align	4
.nv.constant0._ZN5flash32prepare_varlen_num_blocks_kernelILi4ELb0EEEviiiPKiS2_S2_S2_S2_S2_iiiiiN7cutlass10FastDivmodES4_PiS5_S5_S5_S5_bbbi:
	.zero		1056


//--------------------- .nv.constant0._ZN5flash32prepare_varlen_num_blocks_kernelILi2ELb0EEEviiiPKiS2_S2_S2_S2_S2_iiiiiN7cutlass10FastDivmodES4_PiS5_S5_S5_S5_bbbi --------------------------
	.section	.nv.constant0._ZN5flash32prepare_varlen_num_blocks_kernelILi2ELb0EEEviiiPKiS2_S2_S2_S2_S2_iiiiiN7cutlass10FastDivmodES4_PiS5_S5_S5_S5_bbbi,"a",@progbits
	.sectionflags	@""
	.align	4
.nv.constant0._ZN5flash32prepare_varlen_num_blocks_kernelILi2ELb0EEEviiiPKiS2_S2_S2_S2_S2_iiiiiN7cutlass10FastDivmodES4_PiS5_S5_S5_S5_bbbi:
	.zero		1056


//--------------------- .nv.constant0._ZN5flash32prepare_varlen_num_blocks_kernelILi1ELb0EEEviiiPKiS2_S2_S2_S2_S2_iiiiiN7cutlass10FastDivmodES4_PiS5_S5_S5_S5_bbbi --------------------------
	.section	.nv.constant0._ZN5flash32prepare_varlen_num_blocks_kernelILi1ELb0EEEviiiPKiS2_S2_S2_S2_S2_iiiiiN7cutlass10FastDivmodES4_PiS5_S5_S5_S5_bbbi,"a",@progbits
	.sectionflags	@""
	.align	4
.nv.constant0._ZN5flash32prepare_varlen_num_blocks_kernelILi1ELb0EEEviiiPKiS2_S2_S2_S2_S2_iiiiiN7cutlass10FastDivmodES4_PiS5_S5_S5_S5_bbbi:
	.zero		1056


//--------------------- .nv.constant0._ZN5flash32prepare_varlen_num_blocks_kernelILi32ELb1EEEviiiPKiS2_S2_S2_S2_S2_iiiiiN7cutlass10FastDivmodES4_PiS5_S5_S5_S5_bbbi --------------------------
	.section	.nv.constant0._ZN5flash32prepare_varlen_num_blocks_kernelILi32ELb1EEEviiiPKiS2_S2_S2_S2_S2_iiiiiN7cutlass10FastDivmodES4_PiS5_S5_S5_S5_bbbi,"a",@progbits
	.sectionflags	@""
	.align	4
.nv.constant0._ZN5flash32prepare_varlen_num_blocks_kernelILi32ELb1EEEviiiPKiS2_S2_S2_S2_S2_iiiiiN7cutlass10FastDivmodES4_PiS5_S5_S5_S5_bbbi:
	.zero		1056


//--------------------- .nv.constant0._ZN5flash32prepare_varlen_num_blocks_kernelILi16ELb1EEEviiiPKiS2_S2_S2_S2_S2_iiiiiN7cutlass10FastDivmodES4_PiS5_S5_S5_S5_bbbi --------------------------
	.section	.nv.constant0._ZN5flash32prepare_varlen_num_blocks_kernelILi16ELb1EEEviiiPKiS2_S2_S2_S2_S2_iiiiiN7cutlass10FastDivmodES4_PiS5_S5_S5_S5_bbbi,"a",@progbits
	.sectionflags	@""
	.align	4
.nv.constant0._ZN5flash32prepare_varlen_num_blocks_kernelILi16ELb1EEEviiiPKiS2_S2_S2_S2_S2_iiiiiN7cutlass10FastDivmodES4_PiS5_S5_S5_S5_bbbi:
	.zero		1056


//--------------------- .nv.constant0._ZN5flash32prepare_varlen_num_blocks_kernelILi8ELb1EEEviiiPKiS2_S2_S2_S2_S2_iiiiiN7cutlass10FastDivmodES4_PiS5_S5_S5_S5_bbbi --------------------------
	.section	.nv.constant0._ZN5flash32prepare_varlen_num_blocks_kernelILi8ELb1EEEviiiPKiS2_S2_S2_S2_S2_iiiiiN7cutlass10FastDivmodES4_PiS5_S5_S5_S5_bbbi,"a",@progbits
	.sectionflags	@""
	.align	4
.nv.constant0._ZN5flash32prepare_varlen_num_blocks_kernelILi8ELb1EEEviiiPKiS2_S2_S2_S2_S2_iiiiiN7cutlass10FastDivmodES4_PiS5_S5_S5_S5_bbbi:
	.zero		1056


//--------------------- .nv.constant0._ZN5flash32prepare_varlen_num_blocks_kernelILi4ELb1EEEviiiPKiS2_S2_S2_S2_S2_iiiiiN7cutlass10FastDivmodES4_PiS5_S5_S5_S5_bbbi --------------------------
	.section	.nv.constant0._ZN5flash32prepare_varlen_num_blocks_kernelILi4ELb1EEEviiiPKiS2_S2_S2_S2_S2_iiiiiN7cutlass10FastDivmodES4_PiS5_S5_S5_S5_bbbi,"a",@progbits
	.sectionflags	@""
	.align	4
.nv.constant0._ZN5flash32prepare_varlen_num_blocks_kernelILi4ELb1EEEviiiPKiS2_S2_S2_S2_S2_iiiiiN7cutlass10FastDivmodES4_PiS5_S5_S5_S5_bbbi:
	.zero		1056


//--------------------- .nv.constant0._ZN5flash32prepare_varlen_num_blocks_kernelILi2ELb1EEEviiiPKiS2_S2_S2_S2_S2_iiiiiN7cutlass10FastDivmodES4_PiS5_S5_S5_S5_bbbi --------------------------
	.section	.nv.constant0._ZN5flash32prepare_varlen_num_blocks_kernelILi2ELb1EEEviiiPKiS2_S2_S2_S2_S2_iiiiiN7cutlass10FastDivmodES4_PiS5_S5_S5_S5_bbbi,"a",@progbits
	.sectionflags	@""
	.align	4
.nv.constant0._ZN5flash32prepare_varlen_num_blocks_kernelILi2ELb1EEEviiiPKiS2_S2_S2_S2_S2_iiiiiN7cutlass10FastDivmodES4_PiS5_S5_S5_S5_bbbi:
	.zero		1056


//--------------------- .nv.constant0._ZN5flash32prepare_varlen_num_blocks_kernelILi1ELb1EEEviiiPKiS2_S2_S2_S2_S2_iiiiiN7cutlass10FastDivmodES4_PiS5_S5_S5_S5_bbbi --------------------------
	.section	.nv.constant0._ZN5flash32prepare_varlen_num_blocks_kernelILi1ELb1EEEviiiPKiS2_S2_S2_S2_S2_iiiiiN7cutlass10FastDivmodES4_PiS5_S5_S5_S5_bbbi,"a",@progbits
	.sectionflags	@""
	.align	4
.nv.constant0._ZN5flash32prepare_varlen_num_blocks_kernelILi1ELb1EEEviiiPKiS2_S2_S2_S2_S2_iiiiiN7cutlass10FastDivmodES4_PiS5_S5_S5_S5_bbbi:
	.zero		1056


//--------------------- .nv.constant0._ZN3cub18CUB_300001_SM_10306detail11EmptyKernelIvEEvv --------------------------
	.section	.nv.constant0._ZN3cub18CUB_300001_SM_10306detail11EmptyKernelIvEEvv,"a",@progbits
	.sectionflags	@""
	.align	4
.nv.constant0._ZN3cub18CUB_300001_SM_10306detail11EmptyKernelIvEEvv:
	.zero		896


//--------------------- SYMBOLS --------------------------

	.type		.nv.reservedSmem.offset0,@object
	.size		.nv.reservedSmem.offset0,0x4
	.type		.nv.reservedSmem.cap,@object
	.size		.nv.reservedSmem.cap,0x4
